// auto-generated by cutlass_sweep.gemm — config: {"arch": "sm_100", "cluster_m": 1, "cluster_n": 1, "dtype": "e5m2", "dtype_b": "e5m2", "layout": "nt", "stages": 0, "tile_k": 32, "tile_m": 128, "tile_n": 128}
#include "cutlass/cutlass.h"
#include "cutlass/gemm/collective/collective_builder.hpp"
#include "cutlass/gemm/device/gemm_universal_adapter.h"
#include "cutlass/gemm/kernel/gemm_universal.hpp"
#include "cutlass/epilogue/collective/collective_builder.hpp"

using ElemA = cutlass::float_e5m2_t;
using ElemB = cutlass::float_e5m2_t;
using ElemCD = cutlass::float_e5m2_t;
using Acc  = float;
using TileShape    = cute::Shape<cute::_128, cute::_128, cute::_32>;
using ClusterShape = cute::Shape<cute::_1, cute::_1, cute::_1>;

using CollectiveEpilogue = typename cutlass::epilogue::collective::CollectiveBuilder<
    cutlass::arch::Sm100, cutlass::arch::OpClassTensorOp,
    TileShape, ClusterShape,
    cutlass::epilogue::collective::EpilogueTileAuto,
    Acc, Acc,
    ElemCD, cutlass::layout::RowMajor, 128 / cutlass::sizeof_bits<ElemCD>::value,
    ElemCD, cutlass::layout::RowMajor, 128 / cutlass::sizeof_bits<ElemCD>::value,
    cutlass::epilogue::collective::EpilogueScheduleAuto
  >::CollectiveOp;

using CollectiveMainloop = typename cutlass::gemm::collective::CollectiveBuilder<
    cutlass::arch::Sm100, cutlass::arch::OpClassTensorOp,
    ElemA, cutlass::layout::RowMajor, 128 / cutlass::sizeof_bits<ElemA>::value,
    ElemB, cutlass::layout::ColumnMajor, 128 / cutlass::sizeof_bits<ElemB>::value,
    Acc,
    TileShape, ClusterShape,
    cutlass::gemm::collective::StageCountAutoCarveout<static_cast<int>(sizeof(typename CollectiveEpilogue::SharedStorage))>,
    cutlass::gemm::collective::KernelScheduleAuto
  >::CollectiveOp;

using GemmKernel = cutlass::gemm::kernel::GemmUniversal<
    cute::Shape<int,int,int,int>,
    CollectiveMainloop,
    CollectiveEpilogue
>;
using Gemm = cutlass::gemm::device::GemmUniversalAdapter<GemmKernel>;

// Force the device kernel symbol into the cubin without needing a host main.
auto* _anchor = &cutlass::device_kernel<GemmKernel>;


// ===== COMPILED SASS (sm_100a) =====

	.target	sm_100a

	.elftype	@"ET_EXEC"


//--------------------- .note.nv.tkinfo           --------------------------
	.section	.note.nv.tkinfo,"",@"SHT_NOTE"
	.sectionflags	@"SHF_NOTE_NV_TKINFO"
	.tkinfo
        /*0018*/ 	.word	0x00000002
        /*0030*/ 	.string	""
        /*0030*/ 	.string	"ptxas"
        /*0030*/ 	.string	"Cuda compilation tools, release 13.0, V13.0.88"
        /*0030*/ 	.string	"Build cuda_13.0.r13.0/compiler.36424714_0"
        /*0030*/ 	.string	"-arch sm_100a -m 64 "



//--------------------- .note.nv.cuinfo           --------------------------
	.section	.note.nv.cuinfo,"",@"SHT_NOTE"
	.sectionflags	@"SHF_NOTE_NV_CUINFO"
        /*0018*/ 	.short	0x0002
        /*001a*/ 	.short	0x0064
        /*001c*/ 	.short	0x0082
	.zero		2


//--------------------- .nv.info                  --------------------------
	.section	.nv.info,"",@"SHT_CUDA_INFO"
	.align	4


	//----- nvinfo : EIATTR_REGCOUNT
	.align		4
        /*0000*/ 	.byte	0x04, 0x2f
        /*0002*/ 	.short	(.L_19 - .L_18)
	.align		4
.L_18:
        /*0004*/ 	.word	index@(_ZN7cutlass13device_kernelINS_4gemm6kernel13GemmUniversalIN4cute5tupleIJiiiiEEENS1_10collective13CollectiveMmaINS1_35MainloopSm100TmaUmmaWarpSpecializedILi24ELi2ELi4ENS5_IJNS4_1CILi1EEESB_SB_EEEEENS5_IJNSA_ILi128EEESE_NSA_ILi32EEEEEENS_12float_e5m2_tENS5_IJlSB_lEEESH_SI_NS4_8TiledMMAINS4_8MMA_AtomIJNS4_10MMA_TraitsINS4_19SM100_MMA_F8F6F4_SSEJSH_SH_fSE_SE_NS4_17integral_constantINS4_4UMMA5MajorELSP_0EEESQ_NSN_INSO_7ScaleInELSR_0EEESS_EEEEEENS4_6LayoutISC_NS5_IJNSA_ILi0EEESW_SW_EEEEENS5_IJNS4_10UnderscoreESZ_SZ_EEEEENS4_13SM90_TMA_LOADENS4_14ComposedLayoutINS4_7SwizzleILi1ELi4ELi3EEENS4_18smem_ptr_flag_bitsILi8EEENSV_INS5_IJNSA_ILi8EEESF_EEENS5_IJSF_SB_EEEEEEEvNS4_8identityES12_S1C_vS1D_EENS_8epilogue10collective18CollectiveEpilogueINS1F_23Sm100TmaWarpSpecializedILi2ELi2ELi64ELb0ELb0EEEJSG_NS5_IJNSV_ISE_SB_EENSV_INSA_ILi64EEESB_EEEEESH_SI_SH_SI_NS1F_6fusion15FusionCallbacksIS1J_NS1O_17LinearCombinationISH_fSH_fLNS_15FloatRoundStyleE2EEESG_S1N_JEEENS4_5SM1004TMEM4LOAD26SM100_TMEM_LOAD_32dp32b64xES12_NS13_INS14_ILi2ELi4ELi3EEES17_NSV_INS5_IJS18_S1L_EEENS5_IJS1L_SB_EEEEEEENS4_39AutoVectorizingCopyWithAssumedAlignmentILi128EEENS4_14SM90_TMA_STOREES22_S24_S24_EEEvvEEEEvNT_6ParamsE)
        /*0008*/ 	.word	0x000000e0


	//----- nvinfo : EIATTR_FRAME_SIZE
	.align		4
.L_19:
        /*000c*/ 	.byte	0x04, 0x11
        /*000e*/ 	.short	(.L_21 - .L_20)
	.align		4
.L_20:
        /*0010*/ 	.word	index@($__internal_2_$__cuda_sm10x_tcgen05_guardrail_trap_unallocated_columns_being_dealloced)
        /*0014*/ 	.word	0x00000000


	//----- nvinfo : EIATTR_FRAME_SIZE
	.align		4
.L_21:
        /*0018*/ 	.byte	0x04, 0x11
        /*001a*/ 	.short	(.L_23 - .L_22)
	.align		4
.L_22:
        /*001c*/ 	.word	index@($__internal_1_$__cuda_sm10x_tcgen05_guardrail_trap_phase_invalid_during_alloc)
        /*0020*/ 	.word	0x00000000


	//----- nvinfo : EIATTR_FRAME_SIZE
	.align		4
.L_23:
        /*0024*/ 	.byte	0x04, 0x11
        /*0026*/ 	.short	(.L_25 - .L_24)
	.align		4
.L_24:
        /*0028*/ 	.word	index@($__internal_0_$__cuda_sm10x_tcgen05_guardrail_trap_col_being_dealloced_not_returned_by_alloc)
        /*002c*/ 	.word	0x00000000


	//----- nvinfo : EIATTR_FRAME_SIZE
	.align		4
.L_25:
        /*0030*/ 	.byte	0x04, 0x11
        /*0032*/ 	.short	(.L_27 - .L_26)
	.align		4
.L_26:
        /*0034*/ 	.word	index@(_ZN7cutlass13device_kernelINS_4gemm6kernel13GemmUniversalIN4cute5tupleIJiiiiEEENS1_10collective13CollectiveMmaINS1_35MainloopSm100TmaUmmaWarpSpecializedILi24ELi2ELi4ENS5_IJNS4_1CILi1EEESB_SB_EEEEENS5_IJNSA_ILi128EEESE_NSA_ILi32EEEEEENS_12float_e5m2_tENS5_IJlSB_lEEESH_SI_NS4_8TiledMMAINS4_8MMA_AtomIJNS4_10MMA_TraitsINS4_19SM100_MMA_F8F6F4_SSEJSH_SH_fSE_SE_NS4_17integral_constantINS4_4UMMA5MajorELSP_0EEESQ_NSN_INSO_7ScaleInELSR_0EEESS_EEEEEENS4_6LayoutISC_NS5_IJNSA_ILi0EEESW_SW_EEEEENS5_IJNS4_10UnderscoreESZ_SZ_EEEEENS4_13SM90_TMA_LOADENS4_14ComposedLayoutINS4_7SwizzleILi1ELi4ELi3EEENS4_18smem_ptr_flag_bitsILi8EEENSV_INS5_IJNSA_ILi8EEESF_EEENS5_IJSF_SB_EEEEEEEvNS4_8identityES12_S1C_vS1D_EENS_8epilogue10collective18CollectiveEpilogueINS1F_23Sm100TmaWarpSpecializedILi2ELi2ELi64ELb0ELb0EEEJSG_NS5_IJNSV_ISE_SB_EENSV_INSA_ILi64EEESB_EEEEESH_SI_SH_SI_NS1F_6fusion15FusionCallbacksIS1J_NS1O_17LinearCombinationISH_fSH_fLNS_15FloatRoundStyleE2EEESG_S1N_JEEENS4_5SM1004TMEM4LOAD26SM100_TMEM_LOAD_32dp32b64xES12_NS13_INS14_ILi2ELi4ELi3EEES17_NSV_INS5_IJS18_S1L_EEENS5_IJS1L_SB_EEEEEEENS4_39AutoVectorizingCopyWithAssumedAlignmentILi128EEENS4_14SM90_TMA_STOREES22_S24_S24_EEEvvEEEEvNT_6ParamsE)
        /*0038*/ 	.word	0x00000000


	//----- nvinfo : EIATTR_MIN_STACK_SIZE
	.align		4
.L_27:
        /*003c*/ 	.byte	0x04, 0x12
        /*003e*/ 	.short	(.L_29 - .L_28)
	.align		4
.L_28:
        /*0040*/ 	.word	index@(_ZN7cutlass13device_kernelINS_4gemm6kernel13GemmUniversalIN4cute5tupleIJiiiiEEENS1_10collective13CollectiveMmaINS1_35MainloopSm100TmaUmmaWarpSpecializedILi24ELi2ELi4ENS5_IJNS4_1CILi1EEESB_SB_EEEEENS5_IJNSA_ILi128EEESE_NSA_ILi32EEEEEENS_12float_e5m2_tENS5_IJlSB_lEEESH_SI_NS4_8TiledMMAINS4_8MMA_AtomIJNS4_10MMA_TraitsINS4_19SM100_MMA_F8F6F4_SSEJSH_SH_fSE_SE_NS4_17integral_constantINS4_4UMMA5MajorELSP_0EEESQ_NSN_INSO_7ScaleInELSR_0EEESS_EEEEEENS4_6LayoutISC_NS5_IJNSA_ILi0EEESW_SW_EEEEENS5_IJNS4_10UnderscoreESZ_SZ_EEEEENS4_13SM90_TMA_LOADENS4_14ComposedLayoutINS4_7SwizzleILi1ELi4ELi3EEENS4_18smem_ptr_flag_bitsILi8EEENSV_INS5_IJNSA_ILi8EEESF_EEENS5_IJSF_SB_EEEEEEEvNS4_8identityES12_S1C_vS1D_EENS_8epilogue10collective18CollectiveEpilogueINS1F_23Sm100TmaWarpSpecializedILi2ELi2ELi64ELb0ELb0EEEJSG_NS5_IJNSV_ISE_SB_EENSV_INSA_ILi64EEESB_EEEEESH_SI_SH_SI_NS1F_6fusion15FusionCallbacksIS1J_NS1O_17LinearCombinationISH_fSH_fLNS_15FloatRoundStyleE2EEESG_S1N_JEEENS4_5SM1004TMEM4LOAD26SM100_TMEM_LOAD_32dp32b64xES12_NS13_INS14_ILi2ELi4ELi3EEES17_NSV_INS5_IJS18_S1L_EEENS5_IJS1L_SB_EEEEEEENS4_39AutoVectorizingCopyWithAssumedAlignmentILi128EEENS4_14SM90_TMA_STOREES22_S24_S24_EEEvvEEEEvNT_6ParamsE)
        /*0044*/ 	.word	0x00000000
.L_29:


//--------------------- .nv.compat                --------------------------
	.section	.nv.compat,"",@"SHT_CUDA_COMPAT_INFO"
	.align	4
        /*0000*/ 	.byte	0x02, 0x09, 0x01, 0x00, 0x02, 0x02, 0x02, 0x00, 0x02, 0x05, 0x05, 0x00, 0x03, 0x07, 0x01, 0x01
        /*0010*/ 	.byte	0x02, 0x03, 0x01, 0x00, 0x02, 0x06, 0x01, 0x00, 0x04, 0x0b, 0x08, 0x00, 0x09, 0x00, 0x00, 0x00
        /*0020*/ 	.byte	0x00, 0x00, 0x00, 0x00


//--------------------- .nv.info._ZN7cutlass13device_kernelINS_4gemm6kernel13GemmUniversalIN4cute5tupleIJiiiiEEENS1_10collective13CollectiveMmaINS1_35MainloopSm100TmaUmmaWarpSpecializedILi24ELi2ELi4ENS5_IJNS4_1CILi1EEESB_SB_EEEEENS5_IJNSA_ILi128EEESE_NSA_ILi32EEEEEENS_12float_e5m2_tENS5_IJlSB_lEEESH_SI_NS4_8TiledMMAINS4_8MMA_AtomIJNS4_10MMA_TraitsINS4_19SM100_MMA_F8F6F4_SSEJSH_SH_fSE_SE_NS4_17integral_constantINS4_4UMMA5MajorELSP_0EEESQ_NSN_INSO_7ScaleInELSR_0EEESS_EEEEEENS4_6LayoutISC_NS5_IJNSA_ILi0EEESW_SW_EEEEENS5_IJNS4_10UnderscoreESZ_SZ_EEEEENS4_13SM90_TMA_LOADENS4_14ComposedLayoutINS4_7SwizzleILi1ELi4ELi3EEENS4_18smem_ptr_flag_bitsILi8EEENSV_INS5_IJNSA_ILi8EEESF_EEENS5_IJSF_SB_EEEEEEEvNS4_8identityES12_S1C_vS1D_EENS_8epilogue10collective18CollectiveEpilogueINS1F_23Sm100TmaWarpSpecializedILi2ELi2ELi64ELb0ELb0EEEJSG_NS5_IJNSV_ISE_SB_EENSV_INSA_ILi64EEESB_EEEEESH_SI_SH_SI_NS1F_6fusion15FusionCallbacksIS1J_NS1O_17LinearCombinationISH_fSH_fLNS_15FloatRoundStyleE2EEESG_S1N_JEEENS4_5SM1004TMEM4LOAD26SM100_TMEM_LOAD_32dp32b64xES12_NS13_INS14_ILi2ELi4ELi3EEES17_NSV_INS5_IJS18_S1L_EEENS5_IJS1L_SB_EEEEEEENS4_39AutoVectorizingCopyWithAssumedAlignmentILi128EEENS4_14SM90_TMA_STOREES22_S24_S24_EEEvvEEEEvNT_6ParamsE --------------------------
	.section	.nv.info._ZN7cutlass13device_kernelINS_4gemm6kernel13GemmUniversalIN4cute5tupleIJiiiiEEENS1_10collective13CollectiveMmaINS1_35MainloopSm100TmaUmmaWarpSpecializedILi24ELi2ELi4ENS5_IJNS4_1CILi1EEESB_SB_EEEEENS5_IJNSA_ILi128EEESE_NSA_ILi32EEEEEENS_12float_e5m2_tENS5_IJlSB_lEEESH_SI_NS4_8TiledMMAINS4_8MMA_AtomIJNS4_10MMA_TraitsINS4_19SM100_MMA_F8F6F4_SSEJSH_SH_fSE_SE_NS4_17integral_constantINS4_4UMMA5MajorELSP_0EEESQ_NSN_INSO_7ScaleInELSR_0EEESS_EEEEEENS4_6LayoutISC_NS5_IJNSA_ILi0EEESW_SW_EEEEENS5_IJNS4_10UnderscoreESZ_SZ_EEEEENS4_13SM90_TMA_LOADENS4_14ComposedLayoutINS4_7SwizzleILi1ELi4ELi3EEENS4_18smem_ptr_flag_bitsILi8EEENSV_INS5_IJNSA_ILi8EEESF_EEENS5_IJSF_SB_EEEEEEEvNS4_8identityES12_S1C_vS1D_EENS_8epilogue10collective18CollectiveEpilogueINS1F_23Sm100TmaWarpSpecializedILi2ELi2ELi64ELb0ELb0EEEJSG_NS5_IJNSV_ISE_SB_EENSV_INSA_ILi64EEESB_EEEEESH_SI_SH_SI_NS1F_6fusion15FusionCallbacksIS1J_NS1O_17LinearCombinationISH_fSH_fLNS_15FloatRoundStyleE2EEESG_S1N_JEEENS4_5SM1004TMEM4LOAD26SM100_TMEM_LOAD_32dp32b64xES12_NS13_INS14_ILi2ELi4ELi3EEES17_NSV_INS5_IJS18_S1L_EEENS5_IJS1L_SB_EEEEEEENS4_39AutoVectorizingCopyWithAssumedAlignmentILi128EEENS4_14SM90_TMA_STOREES22_S24_S24_EEEvvEEEEvNT_6ParamsE,"",@"SHT_CUDA_INFO"
	.sectionflags	@""
	.align	4


	//----- nvinfo : EIATTR_CUDA_API_VERSION
	.align		4
        /*0000*/ 	.byte	0x04, 0x37
        /*0002*/ 	.short	(.L_31 - .L_30)
.L_30:
        /*0004*/ 	.word	0x00000082


	//----- nvinfo : EIATTR_KPARAM_INFO
	.align		4
.L_31:
        /*0008*/ 	.byte	0x04, 0x17
        /*000a*/ 	.short	(.L_33 - .L_32)
.L_32:
        /*000c*/ 	.word	0x00000000
        /*0010*/ 	.short	0x0000
        /*0012*/ 	.short	0x0000
        /*0014*/ 	.byte	0x00, 0xf0, 0x01, 0x20


	//----- nvinfo : EIATTR_AT_ENTRY_FRAGMENTS
	.align		4
.L_33:
        /*0018*/ 	.byte	0x04, 0x4f
        /*001a*/ 	.short	(.L_35 - .L_34)


	//   ....[0]....
.L_34:
        /*001c*/ 	.word	0x00000006


	//----- nvinfo : EIATTR_RESERVED_SMEM_USED
	.align		4
.L_35:
        /*0020*/ 	.byte	0x01, 0x41
	.zero		2


	//----- nvinfo : EIATTR_SPARSE_MMA_MASK
	.align		4
        /*0024*/ 	.byte	0x03, 0x50
        /*0026*/ 	.short	0x0000


	//----- nvinfo : EIATTR_TCGEN05_1CTA_USED
	.align		4
        /*0028*/ 	.byte	0x01, 0x51
	.zero		2


	//----- nvinfo : EIATTR_MAXREG_COUNT
	.align		4
        /*002c*/ 	.byte	0x03, 0x1b
        /*002e*/ 	.short	0x00ff


	//----- nvinfo : EIATTR_NUM_BARRIERS
	.align		4
        /*0030*/ 	.byte	0x02, 0x4c
        /*0032*/ 	.byte	0x07
	.zero		1


	//----- nvinfo : EIATTR_EXTERNS
	.align		4
        /*0034*/ 	.byte	0x04, 0x0f
        /*0036*/ 	.short	(.L_37 - .L_36)


	//   ....[0]....
	.align		4
.L_36:
        /*0038*/ 	.word	index@(__assertfail)


	//----- nvinfo : EIATTR_MERCURY_ISA_VERSION
	.align		4
.L_37:
        /*003c*/ 	.byte	0x03, 0x5f
        /*003e*/ 	.short	0x0101


	//----- nvinfo : EIATTR_INT_WARP_WIDE_INSTR_OFFSETS
	.align		4
        /*0040*/ 	.byte	0x04, 0x31
        /*0042*/ 	.short	(.L_39 - .L_38)


	//   ....[0]....
.L_38:
        /*0044*/ 	.word	0x00002030


	//   ....[1]....
        /*0048*/ 	.word	0x00004470


	//   ....[2]....
        /*004c*/ 	.word	0x00004490


	//   ....[3]....
        /*0050*/ 	.word	0x000044c0


	//   ....[4]....
        /*0054*/ 	.word	0x00004df0


	//   ....[5]....
        /*0058*/ 	.word	0x00004e60


	//   ....[6]....
        /*005c*/ 	.word	0x00005040


	//   ....[7]....
        /*0060*/ 	.word	0x000051a0


	//----- nvinfo : EIATTR_COOP_GROUP_MASK_REGIDS
	.align		4
.L_39:
        /*0064*/ 	.byte	0x04, 0x29
        /*0066*/ 	.short	(.L_41 - .L_40)


	//   ....[0]....
.L_40:
        /*0068*/ 	.word	0xffffffff


	//   ....[1]....
        /*006c*/ 	.word	0xffffffff


	//   ....[2]....
        /*0070*/ 	.word	0xffffffff


	//   ....[3]....
        /*0074*/ 	.word	0xffffffff


	//   ....[4]....
        /*0078*/ 	.word	0xffffffff


	//   ....[5]....
        /*007c*/ 	.word	0xffffffff


	//   ....[6]....
        /*0080*/ 	.word	0xffffffff


	//   ....[7]....
        /*0084*/ 	.word	0xffffffff


	//   ....[8]....
        /*0088*/ 	.word	0xffffffff


	//   ....[9]....
        /*008c*/ 	.word	0xffffffff


	//   ....[10]....
        /*0090*/ 	.word	0xffffffff


	//   ....[11]....
        /*0094*/ 	.word	0xffffffff


	//   ....[12]....
        /*0098*/ 	.word	0xffffffff


	//----- nvinfo : EIATTR_COOP_GROUP_INSTR_OFFSETS
	.align		4
.L_41:
        /*009c*/ 	.byte	0x04, 0x28
        /*009e*/ 	.short	(.L_43 - .L_42)


	//   ....[0]....
.L_42:
        /*00a0*/ 	.word	0x00000090


	//   ....[1]....
        /*00a4*/ 	.word	0x000004d0


	//   ....[2]....
        /*00a8*/ 	.word	0x000008f0


	//   ....[3]....
        /*00ac*/ 	.word	0x00000a50


	//   ....[4]....
        /*00b0*/ 	.word	0x00000b50


	//   ....[5]....
        /*00b4*/ 	.word	0x00000cc0


	//   ....[6]....
        /*00b8*/ 	.word	0x00000e60


	//   ....[7]....
        /*00bc*/ 	.word	0x00001f10


	//   ....[8]....
        /*00c0*/ 	.word	0x00003830


	//   ....[9]....
        /*00c4*/ 	.word	0x00003a40


	//   ....[10]....
        /*00c8*/ 	.word	0x00003a70


	//   ....[11]....
        /*00cc*/ 	.word	0x00004350


	//   ....[12]....
        /*00d0*/ 	.word	0x00004580


	//----- nvinfo : EIATTR_VRC_CTA_INIT_COUNT
	.align		4
.L_43:
        /*00d4*/ 	.byte	0x02, 0x4a
        /*00d6*/ 	.byte	0x80
	.zero		1


	//----- nvinfo : EIATTR_SYSCALL_OFFSETS
	.align		4
        /*00d8*/ 	.byte	0x04, 0x46
        /*00da*/ 	.short	(.L_45 - .L_44)


	//   ....[0]....
.L_44:
        /*00dc*/ 	.word	0x00005bd0


	//   ....[1]....
        /*00e0*/ 	.word	0x00005d10


	//   ....[2]....
        /*00e4*/ 	.word	0x00006570


	//   ....[3]....
        /*00e8*/ 	.word	0x00007b80


	//----- nvinfo : EIATTR_MBARRIER_INSTR_OFFSETS
	.align		4
.L_45:
        /*00ec*/ 	.byte	0x04, 0x39
        /*00ee*/ 	.short	(.L_47 - .L_46)


	//   ....[0]....
.L_46:
        /*00f0*/ 	.word	0x000005d0
        /*00f4*/ 	.word	0x000000ff
        /*00f8*/ 	.word	0x00000000
        /*00fc*/ 	.short	0x0100
        /*00fe*/ 	.byte	0x05
	.zero		1


	//   ....[1]....
        /*0100*/ 	.word	0x000005e0
        /*0104*/ 	.word	0x000000ff
        /*0108*/ 	.word	0x000000c0
        /*010c*/ 	.short	0x0100
        /*010e*/ 	.byte	0x05
	.zero		1


	//   ....[2]....
        /*0110*/ 	.word	0x000005f0
        /*0114*/ 	.word	0x000000ff
        /*0118*/ 	.word	0x00000008
        /*011c*/ 	.short	0x0100
        /*011e*/ 	.byte	0x05
	.zero		1


	//   ....[3]....
        /*0120*/ 	.word	0x00000600
        /*0124*/ 	.word	0x000000ff
        /*0128*/ 	.word	0x000000c8
        /*012c*/ 	.short	0x0100
        /*012e*/ 	.byte	0x05
	.zero		1


	//   ....[4]....
        /*0130*/ 	.word	0x00000610
        /*0134*/ 	.word	0x000000ff
        /*0138*/ 	.word	0x00000010
        /*013c*/ 	.short	0x0100
        /*013e*/ 	.byte	0x05
	.zero		1


	//   ....[5]....
        /*0140*/ 	.word	0x00000620
        /*0144*/ 	.word	0x000000ff
        /*0148*/ 	.word	0x000000d0
        /*014c*/ 	.short	0x0100
        /*014e*/ 	.byte	0x05
	.zero		1


	//   ....[6]....
        /*0150*/ 	.word	0x00000630
        /*0154*/ 	.word	0x000000ff
        /*0158*/ 	.word	0x00000018
        /*015c*/ 	.short	0x0100
        /*015e*/ 	.byte	0x05
	.zero		1


	//   ....[7]....
        /*0160*/ 	.word	0x00000640
        /*0164*/ 	.word	0x000000ff
        /*0168*/ 	.word	0x000000d8
        /*016c*/ 	.short	0x0100
        /*016e*/ 	.byte	0x05
	.zero		1


	//   ....[8]....
        /*0170*/ 	.word	0x00000650
        /*0174*/ 	.word	0x000000ff
        /*0178*/ 	.word	0x00000020
        /*017c*/ 	.short	0x0100
        /*017e*/ 	.byte	0x05
	.zero		1


	//   ....[9]....
        /*0180*/ 	.word	0x00000660
        /*0184*/ 	.word	0x000000ff
        /*0188*/ 	.word	0x000000e0
        /*018c*/ 	.short	0x0100
        /*018e*/ 	.byte	0x05
	.zero		1


	//   ....[10]....
        /*0190*/ 	.word	0x00000670
        /*0194*/ 	.word	0x000000ff
        /*0198*/ 	.word	0x00000028
        /*019c*/ 	.short	0x0100
        /*019e*/ 	.byte	0x05
	.zero		1


	//   ....[11]....
        /*01a0*/ 	.word	0x00000680
        /*01a4*/ 	.word	0x000000ff
        /*01a8*/ 	.word	0x000000e8
        /*01ac*/ 	.short	0x0100
        /*01ae*/ 	.byte	0x05
	.zero		1


	//   ....[12]....
        /*01b0*/ 	.word	0x00000690
        /*01b4*/ 	.word	0x000000ff
        /*01b8*/ 	.word	0x00000030
        /*01bc*/ 	.short	0x0100
        /*01be*/ 	.byte	0x05
	.zero		1


	//   ....[13]....
        /*01c0*/ 	.word	0x000006a0
        /*01c4*/ 	.word	0x000000ff
        /*01c8*/ 	.word	0x000000f0
        /*01cc*/ 	.short	0x0100
        /*01ce*/ 	.byte	0x05
	.zero		1


	//   ....[14]....
        /*01d0*/ 	.word	0x000006b0
        /*01d4*/ 	.word	0x000000ff
        /*01d8*/ 	.word	0x00000038
        /*01dc*/ 	.short	0x0100
        /*01de*/ 	.byte	0x05
	.zero		1


	//   ....[15]....
        /*01e0*/ 	.word	0x000006c0
        /*01e4*/ 	.word	0x000000ff
        /*01e8*/ 	.word	0x000000f8
        /*01ec*/ 	.short	0x0100
        /*01ee*/ 	.byte	0x05
	.zero		1


	//   ....[16]....
        /*01f0*/ 	.word	0x000006d0
        /*01f4*/ 	.word	0x000000ff
        /*01f8*/ 	.word	0x00000040
        /*01fc*/ 	.short	0x0100
        /*01fe*/ 	.byte	0x05
	.zero		1


	//   ....[17]....
        /*0200*/ 	.word	0x000006e0
        /*0204*/ 	.word	0x000000ff
        /*0208*/ 	.word	0x00000100
        /*020c*/ 	.short	0x0100
        /*020e*/ 	.byte	0x05
	.zero		1


	//   ....[18]....
        /*0210*/ 	.word	0x000006f0
        /*0214*/ 	.word	0x000000ff
        /*0218*/ 	.word	0x00000048
        /*021c*/ 	.short	0x0100
        /*021e*/ 	.byte	0x05
	.zero		1


	//   ....[19]....
        /*0220*/ 	.word	0x00000700
        /*0224*/ 	.word	0x000000ff
        /*0228*/ 	.word	0x00000108
        /*022c*/ 	.short	0x0100
        /*022e*/ 	.byte	0x05
	.zero		1


	//   ....[20]....
        /*0230*/ 	.word	0x00000710
        /*0234*/ 	.word	0x000000ff
        /*0238*/ 	.word	0x00000050
        /*023c*/ 	.short	0x0100
        /*023e*/ 	.byte	0x05
	.zero		1


	//   ....[21]....
        /*0240*/ 	.word	0x00000720
        /*0244*/ 	.word	0x000000ff
        /*0248*/ 	.word	0x00000110
        /*024c*/ 	.short	0x0100
        /*024e*/ 	.byte	0x05
	.zero		1


	//   ....[22]....
        /*0250*/ 	.word	0x00000730
        /*0254*/ 	.word	0x000000ff
        /*0258*/ 	.word	0x00000058
        /*025c*/ 	.short	0x0100
        /*025e*/ 	.byte	0x05
	.zero		1


	//   ....[23]....
        /*0260*/ 	.word	0x00000740
        /*0264*/ 	.word	0x000000ff
        /*0268*/ 	.word	0x00000118
        /*026c*/ 	.short	0x0100
        /*026e*/ 	.byte	0x05
	.zero		1


	//   ....[24]....
        /*0270*/ 	.word	0x00000750
        /*0274*/ 	.word	0x000000ff
        /*0278*/ 	.word	0x00000060
        /*027c*/ 	.short	0x0100
        /*027e*/ 	.byte	0x05
	.zero		1


	//   ....[25]....
        /*0280*/ 	.word	0x00000760
        /*0284*/ 	.word	0x000000ff
        /*0288*/ 	.word	0x00000120
        /*028c*/ 	.short	0x0100
        /*028e*/ 	.byte	0x05
	.zero		1


	//   ....[26]....
        /*0290*/ 	.word	0x00000770
        /*0294*/ 	.word	0x000000ff
        /*0298*/ 	.word	0x00000068
        /*029c*/ 	.short	0x0100
        /*029e*/ 	.byte	0x05
	.zero		1


	//   ....[27]....
        /*02a0*/ 	.word	0x00000780
        /*02a4*/ 	.word	0x000000ff
        /*02a8*/ 	.word	0x00000128
        /*02ac*/ 	.short	0x0100
        /*02ae*/ 	.byte	0x05
	.zero		1


	//   ....[28]....
        /*02b0*/ 	.word	0x00000790
        /*02b4*/ 	.word	0x000000ff
        /*02b8*/ 	.word	0x00000070
        /*02bc*/ 	.short	0x0100
        /*02be*/ 	.byte	0x05
	.zero		1


	//   ....[29]....
        /*02c0*/ 	.word	0x000007a0
        /*02c4*/ 	.word	0x000000ff
        /*02c8*/ 	.word	0x00000130
        /*02cc*/ 	.short	0x0100
        /*02ce*/ 	.byte	0x05
	.zero		1


	//   ....[30]....
        /*02d0*/ 	.word	0x000007b0
        /*02d4*/ 	.word	0x000000ff
        /*02d8*/ 	.word	0x00000078
        /*02dc*/ 	.short	0x0100
        /*02de*/ 	.byte	0x05
	.zero		1


	//   ....[31]....
        /*02e0*/ 	.word	0x000007c0
        /*02e4*/ 	.word	0x000000ff
        /*02e8*/ 	.word	0x00000138
        /*02ec*/ 	.short	0x0100
        /*02ee*/ 	.byte	0x05
	.zero		1


	//   ....[32]....
        /*02f0*/ 	.word	0x000007d0
        /*02f4*/ 	.word	0x000000ff
        /*02f8*/ 	.word	0x00000080
        /*02fc*/ 	.short	0x0100
        /*02fe*/ 	.byte	0x05
	.zero		1


	//   ....[33]....
        /*0300*/ 	.word	0x000007e0
        /*0304*/ 	.word	0x000000ff
        /*0308*/ 	.word	0x00000140
        /*030c*/ 	.short	0x0100
        /*030e*/ 	.byte	0x05
	.zero		1


	//   ....[34]....
        /*0310*/ 	.word	0x000007f0
        /*0314*/ 	.word	0x000000ff
        /*0318*/ 	.word	0x00000088
        /*031c*/ 	.short	0x0100
        /*031e*/ 	.byte	0x05
	.zero		1


	//   ....[35]....
        /*0320*/ 	.word	0x00000800
        /*0324*/ 	.word	0x000000ff
        /*0328*/ 	.word	0x00000148
        /*032c*/ 	.short	0x0100
        /*032e*/ 	.byte	0x05
	.zero		1


	//   ....[36]....
        /*0330*/ 	.word	0x00000810
        /*0334*/ 	.word	0x000000ff
        /*0338*/ 	.word	0x00000090
        /*033c*/ 	.short	0x0100
        /*033e*/ 	.byte	0x05
	.zero		1


	//   ....[37]....
        /*0340*/ 	.word	0x00000820
        /*0344*/ 	.word	0x000000ff
        /*0348*/ 	.word	0x00000150
        /*034c*/ 	.short	0x0100
        /*034e*/ 	.byte	0x05
	.zero		1


	//   ....[38]....
        /*0350*/ 	.word	0x00000830
        /*0354*/ 	.word	0x000000ff
        /*0358*/ 	.word	0x00000098
        /*035c*/ 	.short	0x0100
        /*035e*/ 	.byte	0x05
	.zero		1


	//   ....[39]....
        /*0360*/ 	.word	0x00000840
        /*0364*/ 	.word	0x000000ff
        /*0368*/ 	.word	0x00000158
        /*036c*/ 	.short	0x0100
        /*036e*/ 	.byte	0x05
	.zero		1


	//   ....[40]....
        /*0370*/ 	.word	0x00000850
        /*0374*/ 	.word	0x000000ff
        /*0378*/ 	.word	0x000000a0
        /*037c*/ 	.short	0x0100
        /*037e*/ 	.byte	0x05
	.zero		1


	//   ....[41]....
        /*0380*/ 	.word	0x00000860
        /*0384*/ 	.word	0x000000ff
        /*0388*/ 	.word	0x00000160
        /*038c*/ 	.short	0x0100
        /*038e*/ 	.byte	0x05
	.zero		1


	//   ....[42]....
        /*0390*/ 	.word	0x00000870
        /*0394*/ 	.word	0x000000ff
        /*0398*/ 	.word	0x000000a8
        /*039c*/ 	.short	0x0100
        /*039e*/ 	.byte	0x05
	.zero		1


	//   ....[43]....
        /*03a0*/ 	.word	0x00000880
        /*03a4*/ 	.word	0x000000ff
        /*03a8*/ 	.word	0x00000168
        /*03ac*/ 	.short	0x0100
        /*03ae*/ 	.byte	0x05
	.zero		1


	//   ....[44]....
        /*03b0*/ 	.word	0x00000890
        /*03b4*/ 	.word	0x000000ff
        /*03b8*/ 	.word	0x000000b0
        /*03bc*/ 	.short	0x0100
        /*03be*/ 	.byte	0x05
	.zero		1


	//   ....[45]....
        /*03c0*/ 	.word	0x000008a0
        /*03c4*/ 	.word	0x000000ff
        /*03c8*/ 	.word	0x00000170
        /*03cc*/ 	.short	0x0100
        /*03ce*/ 	.byte	0x05
	.zero		1


	//   ....[46]....
        /*03d0*/ 	.word	0x000008b0
        /*03d4*/ 	.word	0x000000ff
        /*03d8*/ 	.word	0x000000b8
        /*03dc*/ 	.short	0x0100
        /*03de*/ 	.byte	0x05
	.zero		1


	//   ....[47]....
        /*03e0*/ 	.word	0x000008c0
        /*03e4*/ 	.word	0x000000ff
        /*03e8*/ 	.word	0x00000178
        /*03ec*/ 	.short	0x0100
        /*03ee*/ 	.byte	0x05
	.zero		1


	//   ....[48]....
        /*03f0*/ 	.word	0x00000a00
        /*03f4*/ 	.word	0x000000ff
        /*03f8*/ 	.word	0x00000180
        /*03fc*/ 	.short	0x0100
        /*03fe*/ 	.byte	0x07
	.zero		1


	//   ....[49]....
        /*0400*/ 	.word	0x00000a10
        /*0404*/ 	.word	0x000000ff
        /*0408*/ 	.word	0x00000190
        /*040c*/ 	.short	0x0100
        /*040e*/ 	.byte	0x07
	.zero		1


	//   ....[50]....
        /*0410*/ 	.word	0x00000a20
        /*0414*/ 	.word	0x000000ff
        /*0418*/ 	.word	0x00000188
        /*041c*/ 	.short	0x0100
        /*041e*/ 	.byte	0x07
	.zero		1


	//   ....[51]....
        /*0420*/ 	.word	0x00000a30
        /*0424*/ 	.word	0x000000ff
        /*0428*/ 	.word	0x00000198
        /*042c*/ 	.short	0x0100
        /*042e*/ 	.byte	0x07
	.zero		1


	//   ....[52]....
        /*0430*/ 	.word	0x00000b20
        /*0434*/ 	.word	0x000000ff
        /*0438*/ 	.word	0x000001a0
        /*043c*/ 	.short	0x0100
        /*043e*/ 	.byte	0x05
	.zero		1


	//   ....[53]....
        /*0440*/ 	.word	0x00000b30
        /*0444*/ 	.word	0x000000ff
        /*0448*/ 	.word	0x000001a8
        /*044c*/ 	.short	0x0100
        /*044e*/ 	.byte	0x05
	.zero		1


	//   ....[54]....
        /*0450*/ 	.word	0x00000c70
        /*0454*/ 	.word	0x000000ff
        /*0458*/ 	.word	0x000001b0
        /*045c*/ 	.short	0x0100
        /*045e*/ 	.byte	0x05
	.zero		1


	//   ....[55]....
        /*0460*/ 	.word	0x00000c80
        /*0464*/ 	.word	0x000000ff
        /*0468*/ 	.word	0x000001c0
        /*046c*/ 	.short	0x0100
        /*046e*/ 	.byte	0x05
	.zero		1


	//   ....[56]....
        /*0470*/ 	.word	0x00000c90
        /*0474*/ 	.word	0x000000ff
        /*0478*/ 	.word	0x000001b8
        /*047c*/ 	.short	0x0100
        /*047e*/ 	.byte	0x05
	.zero		1


	//   ....[57]....
        /*0480*/ 	.word	0x00000ca0
        /*0484*/ 	.word	0x000000ff
        /*0488*/ 	.word	0x000001c8
        /*048c*/ 	.short	0x0100
        /*048e*/ 	.byte	0x05
	.zero		1


	//   ....[58]....
        /*0490*/ 	.word	0x00000dd0
        /*0494*/ 	.word	0x000000ff
        /*0498*/ 	.word	0x000001d0
        /*049c*/ 	.short	0x0100
        /*049e*/ 	.byte	0x07
	.zero		1


	//   ....[59]....
        /*04a0*/ 	.word	0x00000de0
        /*04a4*/ 	.word	0x000000ff
        /*04a8*/ 	.word	0x000001f0
        /*04ac*/ 	.short	0x0100
        /*04ae*/ 	.byte	0x07
	.zero		1


	//   ....[60]....
        /*04b0*/ 	.word	0x00000df0
        /*04b4*/ 	.word	0x000000ff
        /*04b8*/ 	.word	0x000001d8
        /*04bc*/ 	.short	0x0100
        /*04be*/ 	.byte	0x07
	.zero		1


	//   ....[61]....
        /*04c0*/ 	.word	0x00000e00
        /*04c4*/ 	.word	0x000000ff
        /*04c8*/ 	.word	0x000001f8
        /*04cc*/ 	.short	0x0100
        /*04ce*/ 	.byte	0x07
	.zero		1


	//   ....[62]....
        /*04d0*/ 	.word	0x00000e10
        /*04d4*/ 	.word	0x000000ff
        /*04d8*/ 	.word	0x000001e0
        /*04dc*/ 	.short	0x0100
        /*04de*/ 	.byte	0x07
	.zero		1


	//   ....[63]....
        /*04e0*/ 	.word	0x00000e20
        /*04e4*/ 	.word	0x000000ff
        /*04e8*/ 	.word	0x00000200
        /*04ec*/ 	.short	0x0100
        /*04ee*/ 	.byte	0x07
	.zero		1


	//   ....[64]....
        /*04f0*/ 	.word	0x00000e30
        /*04f4*/ 	.word	0x000000ff
        /*04f8*/ 	.word	0x000001e8
        /*04fc*/ 	.short	0x0100
        /*04fe*/ 	.byte	0x07
	.zero		1


	//   ....[65]....
        /*0500*/ 	.word	0x00000e40
        /*0504*/ 	.word	0x000000ff
        /*0508*/ 	.word	0x00000208
        /*050c*/ 	.short	0x0100
        /*050e*/ 	.byte	0x07
	.zero		1


	//   ....[66]....
        /*0510*/ 	.word	0x00000f30
        /*0514*/ 	.word	0x000000ff
        /*0518*/ 	.word	0x00000210
        /*051c*/ 	.short	0x0100
        /*051e*/ 	.byte	0x05
	.zero		1


	//   ....[67]....
        /*0520*/ 	.word	0x00000f40
        /*0524*/ 	.word	0x000000ff
        /*0528*/ 	.word	0x00000220
        /*052c*/ 	.short	0x0100
        /*052e*/ 	.byte	0x05
	.zero		1


	//   ....[68]....
        /*0530*/ 	.word	0x00000f50
        /*0534*/ 	.word	0x000000ff
        /*0538*/ 	.word	0x00000218
        /*053c*/ 	.short	0x0100
        /*053e*/ 	.byte	0x05
	.zero		1


	//   ....[69]....
        /*0540*/ 	.word	0x00000f60
        /*0544*/ 	.word	0x000000ff
        /*0548*/ 	.word	0x00000228
        /*054c*/ 	.short	0x0100
        /*054e*/ 	.byte	0x05
	.zero		1


	//   ....[70]....
        /*0550*/ 	.word	0x00001830
        /*0554*/ 	.word	0x00000003
        /*0558*/ 	.word	0x00000220
        /*055c*/ 	.short	0x010a
        /*055e*/ 	.byte	0xff
	.zero		1


	//   ....[71]....
        /*0560*/ 	.word	0x00001860
        /*0564*/ 	.word	0x00000003
        /*0568*/ 	.word	0x00000210
        /*056c*/ 	.short	0x0101
        /*056e*/ 	.byte	0xff
	.zero		1


	//   ....[72]....
        /*0570*/ 	.word	0x00001930
        /*0574*/ 	.word	0x000000ff
        /*0578*/ 	.word	0x000000c0
        /*057c*/ 	.short	0x010a
        /*057e*/ 	.byte	0x08
	.zero		1


	//   ....[73]....
        /*0580*/ 	.word	0x000019d0
        /*0584*/ 	.word	0x000000ff
        /*0588*/ 	.word	0x000000c0
        /*058c*/ 	.short	0x010a
        /*058e*/ 	.byte	0x21
	.zero		1


	//   ....[74]....
        /*0590*/ 	.word	0x00001b30
        /*0594*/ 	.word	0x000000ff
        /*0598*/ 	.word	0x000000c0
        /*059c*/ 	.short	0x010a
        /*059e*/ 	.byte	0x08
	.zero		1


	//   ....[75]....
        /*05a0*/ 	.word	0x00001c20
        /*05a4*/ 	.word	0x000000ff
        /*05a8*/ 	.word	0x000001a8
        /*05ac*/ 	.short	0x0101
        /*05ae*/ 	.byte	0x04
	.zero		1


	//   ....[76]....
        /*05b0*/ 	.word	0x00001c40
        /*05b4*/ 	.word	0x000000ff
        /*05b8*/ 	.word	0x000000c0
        /*05bc*/ 	.short	0x010a
        /*05be*/ 	.byte	0x08
	.zero		1


	//   ....[77]....
        /*05c0*/ 	.word	0x00001cc0
        /*05c4*/ 	.word	0x000000ff
        /*05c8*/ 	.word	0x000000c0
        /*05cc*/ 	.short	0x010a
        /*05ce*/ 	.byte	0x11
	.zero		1


	//   ....[78]....
        /*05d0*/ 	.word	0x00001e20
        /*05d4*/ 	.word	0x000000ff
        /*05d8*/ 	.word	0x000000c0
        /*05dc*/ 	.short	0x010a
        /*05de*/ 	.byte	0x08
	.zero		1


	//   ....[79]....
        /*05e0*/ 	.word	0x00001f40
        /*05e4*/ 	.word	0x00000002
        /*05e8*/ 	.word	0x000001b0
        /*05ec*/ 	.short	0x010a
        /*05ee*/ 	.byte	0xff
	.zero		1


	//   ....[80]....
        /*05f0*/ 	.word	0x00002000
        /*05f4*/ 	.word	0x00000002
        /*05f8*/ 	.word	0x00000000
        /*05fc*/ 	.short	0x0101
        /*05fe*/ 	.byte	0xff
	.zero		1


	//   ....[81]....
        /*0600*/ 	.word	0x00002560
        /*0604*/ 	.word	0x000000ff
        /*0608*/ 	.word	0x00000000
        /*060c*/ 	.short	0x010a
        /*060e*/ 	.byte	0x05
	.zero		1


	//   ....[82]....
        /*0610*/ 	.word	0x000025f0
        /*0614*/ 	.word	0x000000ff
        /*0618*/ 	.word	0x00000000
        /*061c*/ 	.short	0x010a
        /*061e*/ 	.byte	0x05
	.zero		1


	//   ....[83]....
        /*0620*/ 	.word	0x00002680
        /*0624*/ 	.word	0x000000ff
        /*0628*/ 	.word	0x00000000
        /*062c*/ 	.short	0x010a
        /*062e*/ 	.byte	0x05
	.zero		1


	//   ....[84]....
        /*0630*/ 	.word	0x00002710
        /*0634*/ 	.word	0x000000ff
        /*0638*/ 	.word	0x00000000
        /*063c*/ 	.short	0x010a
        /*063e*/ 	.byte	0x05
	.zero		1


	//   ....[85]....
        /*0640*/ 	.word	0x000027a0
        /*0644*/ 	.word	0x000000ff
        /*0648*/ 	.word	0x00000000
        /*064c*/ 	.short	0x010a
        /*064e*/ 	.byte	0x05
	.zero		1


	//   ....[86]....
        /*0650*/ 	.word	0x00002830
        /*0654*/ 	.word	0x000000ff
        /*0658*/ 	.word	0x00000000
        /*065c*/ 	.short	0x010a
        /*065e*/ 	.byte	0x05
	.zero		1


	//   ....[87]....
        /*0660*/ 	.word	0x000028c0
        /*0664*/ 	.word	0x000000ff
        /*0668*/ 	.word	0x00000000
        /*066c*/ 	.short	0x010a
        /*066e*/ 	.byte	0x05
	.zero		1


	//   ....[88]....
        /*0670*/ 	.word	0x00002950
        /*0674*/ 	.word	0x000000ff
        /*0678*/ 	.word	0x00000000
        /*067c*/ 	.short	0x010a
        /*067e*/ 	.byte	0x05
	.zero		1


	//   ....[89]....
        /*0680*/ 	.word	0x000029e0
        /*0684*/ 	.word	0x000000ff
        /*0688*/ 	.word	0x00000000
        /*068c*/ 	.short	0x010a
        /*068e*/ 	.byte	0x05
	.zero		1


	//   ....[90]....
        /*0690*/ 	.word	0x00002a70
        /*0694*/ 	.word	0x000000ff
        /*0698*/ 	.word	0x00000000
        /*069c*/ 	.short	0x010a
        /*069e*/ 	.byte	0x05
	.zero		1


	//   ....[91]....
        /*06a0*/ 	.word	0x00002b00
        /*06a4*/ 	.word	0x000000ff
        /*06a8*/ 	.word	0x00000000
        /*06ac*/ 	.short	0x010a
        /*06ae*/ 	.byte	0x05
	.zero		1


	//   ....[92]....
        /*06b0*/ 	.word	0x00002b90
        /*06b4*/ 	.word	0x000000ff
        /*06b8*/ 	.word	0x00000000
        /*06bc*/ 	.short	0x010a
        /*06be*/ 	.byte	0x05
	.zero		1


	//   ....[93]....
        /*06c0*/ 	.word	0x00002c20
        /*06c4*/ 	.word	0x000000ff
        /*06c8*/ 	.word	0x00000000
        /*06cc*/ 	.short	0x010a
        /*06ce*/ 	.byte	0x05
	.zero		1


	//   ....[94]....
        /*06d0*/ 	.word	0x00002cb0
        /*06d4*/ 	.word	0x000000ff
        /*06d8*/ 	.word	0x00000000
        /*06dc*/ 	.short	0x010a
        /*06de*/ 	.byte	0x05
	.zero		1


	//   ....[95]....
        /*06e0*/ 	.word	0x00002d40
        /*06e4*/ 	.word	0x000000ff
        /*06e8*/ 	.word	0x00000000
        /*06ec*/ 	.short	0x010a
        /*06ee*/ 	.byte	0x05
	.zero		1


	//   ....[96]....
        /*06f0*/ 	.word	0x00002dd0
        /*06f4*/ 	.word	0x000000ff
        /*06f8*/ 	.word	0x00000000
        /*06fc*/ 	.short	0x010a
        /*06fe*/ 	.byte	0x05
	.zero		1


	//   ....[97]....
        /*0700*/ 	.word	0x00002e60
        /*0704*/ 	.word	0x000000ff
        /*0708*/ 	.word	0x00000000
        /*070c*/ 	.short	0x010a
        /*070e*/ 	.byte	0x05
	.zero		1


	//   ....[98]....
        /*0710*/ 	.word	0x00002ef0
        /*0714*/ 	.word	0x000000ff
        /*0718*/ 	.word	0x00000000
        /*071c*/ 	.short	0x010a
        /*071e*/ 	.byte	0x05
	.zero		1


	//   ....[99]....
        /*0720*/ 	.word	0x00002f80
        /*0724*/ 	.word	0x000000ff
        /*0728*/ 	.word	0x00000000
        /*072c*/ 	.short	0x010a
        /*072e*/ 	.byte	0x05
	.zero		1


	//   ....[100]....
        /*0730*/ 	.word	0x00003010
        /*0734*/ 	.word	0x000000ff
        /*0738*/ 	.word	0x00000000
        /*073c*/ 	.short	0x010a
        /*073e*/ 	.byte	0x05
	.zero		1


	//   ....[101]....
        /*0740*/ 	.word	0x000030a0
        /*0744*/ 	.word	0x000000ff
        /*0748*/ 	.word	0x00000000
        /*074c*/ 	.short	0x010a
        /*074e*/ 	.byte	0x05
	.zero		1


	//   ....[102]....
        /*0750*/ 	.word	0x00003130
        /*0754*/ 	.word	0x000000ff
        /*0758*/ 	.word	0x00000000
        /*075c*/ 	.short	0x010a
        /*075e*/ 	.byte	0x05
	.zero		1


	//   ....[103]....
        /*0760*/ 	.word	0x000031c0
        /*0764*/ 	.word	0x000000ff
        /*0768*/ 	.word	0x00000000
        /*076c*/ 	.short	0x010a
        /*076e*/ 	.byte	0x05
	.zero		1


	//   ....[104]....
        /*0770*/ 	.word	0x00003260
        /*0774*/ 	.word	0x00000000
        /*0778*/ 	.word	0x00000000
        /*077c*/ 	.short	0x010a
        /*077e*/ 	.byte	0xff
	.zero		1


	//   ....[105]....
        /*0780*/ 	.word	0x00003380
        /*0784*/ 	.word	0x00000000
        /*0788*/ 	.word	0x00000210
        /*078c*/ 	.short	0x010a
        /*078e*/ 	.byte	0xff
	.zero		1


	//   ....[106]....
        /*0790*/ 	.word	0x000033e0
        /*0794*/ 	.word	0x00000004
        /*0798*/ 	.word	0x00000000
        /*079c*/ 	.short	0x0101
        /*079e*/ 	.byte	0xff
	.zero		1


	//   ....[107]....
        /*07a0*/ 	.word	0x00003400
        /*07a4*/ 	.word	0x000000ff
        /*07a8*/ 	.word	0x000001c0
        /*07ac*/ 	.short	0x010a
        /*07ae*/ 	.byte	0x05
	.zero		1


	//   ....[108]....
        /*07b0*/ 	.word	0x00003520
        /*07b4*/ 	.word	0x00000000
        /*07b8*/ 	.word	0x000001b0
        /*07bc*/ 	.short	0x010a
        /*07be*/ 	.byte	0xff
	.zero		1


	//   ....[109]....
        /*07c0*/ 	.word	0x00003630
        /*07c4*/ 	.word	0x00000000
        /*07c8*/ 	.word	0x00000000
        /*07cc*/ 	.short	0x0101
        /*07ce*/ 	.byte	0xff
	.zero		1


	//   ....[110]....
        /*07d0*/ 	.word	0x000036c0
        /*07d4*/ 	.word	0x000000ff
        /*07d8*/ 	.word	0x000001c0
        /*07dc*/ 	.short	0x0106
        /*07de*/ 	.byte	0x05
	.zero		1


	//   ....[111]....
        /*07e0*/ 	.word	0x000036e0
        /*07e4*/ 	.word	0x000000ff
        /*07e8*/ 	.word	0x000001c0
        /*07ec*/ 	.short	0x010a
        /*07ee*/ 	.byte	0x05
	.zero		1


	//   ....[112]....
        /*07f0*/ 	.word	0x00003770
        /*07f4*/ 	.word	0x000000ff
        /*07f8*/ 	.word	0x000001c0
        /*07fc*/ 	.short	0x0106
        /*07fe*/ 	.byte	0x04
	.zero		1


	//   ....[113]....
        /*0800*/ 	.word	0x000037b0
        /*0804*/ 	.word	0x00000000
        /*0808*/ 	.word	0x000001c0
        /*080c*/ 	.short	0x010a
        /*080e*/ 	.byte	0xff
	.zero		1


	//   ....[114]....
        /*0810*/ 	.word	0x00003c90
        /*0814*/ 	.word	0x00000000
        /*0818*/ 	.word	0x000001b0
        /*081c*/ 	.short	0x010a
        /*081e*/ 	.byte	0xff
	.zero		1


	//   ....[115]....
        /*0820*/ 	.word	0x00003d90
        /*0824*/ 	.word	0x00000003
        /*0828*/ 	.word	0x00000000
        /*082c*/ 	.short	0x0101
        /*082e*/ 	.byte	0xff
	.zero		1


	//   ....[116]....
        /*0830*/ 	.word	0x00003da0
        /*0834*/ 	.word	0x000000ff
        /*0838*/ 	.word	0x00000000
        /*083c*/ 	.short	0x010a
        /*083e*/ 	.byte	0x04
	.zero		1


	//   ....[117]....
        /*0840*/ 	.word	0x00003dc0
        /*0844*/ 	.word	0x000000ff
        /*0848*/ 	.word	0x000001f0
        /*084c*/ 	.short	0x010a
        /*084e*/ 	.byte	0x09
	.zero		1


	//   ....[118]....
        /*0850*/ 	.word	0x00003ea0
        /*0854*/ 	.word	0x000000ff
        /*0858*/ 	.word	0x00000000
        /*085c*/ 	.short	0x010a
        /*085e*/ 	.byte	0x07
	.zero		1


	//   ....[119]....
        /*0860*/ 	.word	0x00003fd0
        /*0864*/ 	.word	0x000000ff
        /*0868*/ 	.word	0x00000000
        /*086c*/ 	.short	0x010a
        /*086e*/ 	.byte	0x04
	.zero		1


	//   ....[120]....
        /*0870*/ 	.word	0x00004180
        /*0874*/ 	.word	0x000000ff
        /*0878*/ 	.word	0x00000000
        /*087c*/ 	.short	0x010a
        /*087e*/ 	.byte	0x05
	.zero		1


	//   ....[121]....
        /*0880*/ 	.word	0x00004210
        /*0884*/ 	.word	0x000000ff
        /*0888*/ 	.word	0x00000000
        /*088c*/ 	.short	0x010a
        /*088e*/ 	.byte	0x05
	.zero		1


	//   ....[122]....
        /*0890*/ 	.word	0x000042a0
        /*0894*/ 	.word	0x000000ff
        /*0898*/ 	.word	0x00000000
        /*089c*/ 	.short	0x010a
        /*089e*/ 	.byte	0x05
	.zero		1


	//   ....[123]....
        /*08a0*/ 	.word	0x00004330
        /*08a4*/ 	.word	0x000000ff
        /*08a8*/ 	.word	0x00000000
        /*08ac*/ 	.short	0x010a
        /*08ae*/ 	.byte	0x07
	.zero		1


	//   ....[124]....
        /*08b0*/ 	.word	0x00004790
        /*08b4*/ 	.word	0x00000000
        /*08b8*/ 	.word	0x000001b0
        /*08bc*/ 	.short	0x010a
        /*08be*/ 	.byte	0xff
	.zero		1


	//   ....[125]....
        /*08c0*/ 	.word	0x00004850
        /*08c4*/ 	.word	0x00000000
        /*08c8*/ 	.word	0x00000000
        /*08cc*/ 	.short	0x0101
        /*08ce*/ 	.byte	0xff
	.zero		1


	//   ....[126]....
        /*08d0*/ 	.word	0x00004b70
        /*08d4*/ 	.word	0x000000ff
        /*08d8*/ 	.word	0x000001a8
        /*08dc*/ 	.short	0x010a
        /*08de*/ 	.byte	0x07
	.zero		1


	//   ....[127]....
        /*08e0*/ 	.word	0x00004d60
        /*08e4*/ 	.word	0x000000ff
        /*08e8*/ 	.word	0x00000190
        /*08ec*/ 	.short	0x010a
        /*08ee*/ 	.byte	0x07
	.zero		1


	//   ....[128]....
        /*08f0*/ 	.word	0x00004f30
        /*08f4*/ 	.word	0x000000ff
        /*08f8*/ 	.word	0x00000180
        /*08fc*/ 	.short	0x010b
        /*08fe*/ 	.byte	0x07
	.zero		1


	//   ....[129]....
        /*0900*/ 	.word	0x00004fa0
        /*0904*/ 	.word	0x000000ff
        /*0908*/ 	.word	0x00000000
        /*090c*/ 	.short	0x0101
        /*090e*/ 	.byte	0x08
	.zero		1


	//   ....[130]....
        /*0910*/ 	.word	0x00004fd0
        /*0914*/ 	.word	0x000000ff
        /*0918*/ 	.word	0x00000198
        /*091c*/ 	.short	0x010a
        /*091e*/ 	.byte	0x07
	.zero		1


	//   ....[131]....
        /*0920*/ 	.word	0x000051e0
        /*0924*/ 	.word	0x000000ff
        /*0928*/ 	.word	0x00000188
        /*092c*/ 	.short	0x010b
        /*092e*/ 	.byte	0x07
	.zero		1


	//   ....[132]....
        /*0930*/ 	.word	0x00005200
        /*0934*/ 	.word	0x000000ff
        /*0938*/ 	.word	0x00000000
        /*093c*/ 	.short	0x0101
        /*093e*/ 	.byte	0x0d
	.zero		1


	//   ....[133]....
        /*0940*/ 	.word	0x00005230
        /*0944*/ 	.word	0x000000ff
        /*0948*/ 	.word	0x00000190
        /*094c*/ 	.short	0x010a
        /*094e*/ 	.byte	0x07
	.zero		1


	//   ....[134]....
        /*0950*/ 	.word	0x00005270
        /*0954*/ 	.word	0x00000000
        /*0958*/ 	.word	0x00000198
        /*095c*/ 	.short	0x010a
        /*095e*/ 	.byte	0xff
	.zero		1


	//   ....[135]....
        /*0960*/ 	.word	0x000055a0
        /*0964*/ 	.word	0x00000000
        /*0968*/ 	.word	0x000001b0
        /*096c*/ 	.short	0x010a
        /*096e*/ 	.byte	0xff
	.zero		1


	//   ....[136]....
        /*0970*/ 	.word	0x000056b0
        /*0974*/ 	.word	0x00000000
        /*0978*/ 	.word	0x00000000
        /*097c*/ 	.short	0x0101
        /*097e*/ 	.byte	0xff
	.zero		1


	//   ....[137]....
        /*0980*/ 	.word	0x00006110
        /*0984*/ 	.word	0x00000003
        /*0988*/ 	.word	0x00000180
        /*098c*/ 	.short	0x010a
        /*098e*/ 	.byte	0xff
	.zero		1


	//   ....[138]....
        /*0990*/ 	.word	0x00006150
        /*0994*/ 	.word	0x000000cf
        /*0998*/ 	.word	0x000001d0
        /*099c*/ 	.short	0x010a
        /*099e*/ 	.byte	0xff
	.zero		1


	//   ....[139]....
        /*09a0*/ 	.word	0x00006280
        /*09a4*/ 	.word	0x00000003
        /*09a8*/ 	.word	0x00000180
        /*09ac*/ 	.short	0x010a
        /*09ae*/ 	.byte	0xff
	.zero		1


	//   ....[140]....
        /*09b0*/ 	.word	0x000063e0
        /*09b4*/ 	.word	0x00000000
        /*09b8*/ 	.word	0x00000000
        /*09bc*/ 	.short	0x0101
        /*09be*/ 	.byte	0xff
	.zero		1


	//   ....[141]....
        /*09c0*/ 	.word	0x00006440
        /*09c4*/ 	.word	0x000000cf
        /*09c8*/ 	.word	0x000001d0
        /*09cc*/ 	.short	0x010a
        /*09ce*/ 	.byte	0xff
	.zero		1


	//   ....[142]....
        /*09d0*/ 	.word	0x000077f0
        /*09d4*/ 	.word	0x000000d2
        /*09d8*/ 	.word	0x00000180
        /*09dc*/ 	.short	0x010a
        /*09de*/ 	.byte	0xff
	.zero		1


	//   ....[143]....
        /*09e0*/ 	.word	0x000078c0
        /*09e4*/ 	.word	0x000000d2
        /*09e8*/ 	.word	0x00000180
        /*09ec*/ 	.short	0x010a
        /*09ee*/ 	.byte	0xff
	.zero		1


	//   ....[144]....
        /*09f0*/ 	.word	0x00007a00
        /*09f4*/ 	.word	0x00000003
        /*09f8*/ 	.word	0x00000000
        /*09fc*/ 	.short	0x0101
        /*09fe*/ 	.byte	0xff
	.zero		1


	//   ....[145]....
        /*0a00*/ 	.word	0x00007f10
        /*0a04*/ 	.word	0x000000ff
        /*0a08*/ 	.word	0x00000000
        /*0a0c*/ 	.short	0x0101
        /*0a0e*/ 	.byte	0x05
	.zero		1


	//   ....[146]....
        /*0a10*/ 	.word	0x00008e90
        /*0a14*/ 	.word	0x00000003
        /*0a18*/ 	.word	0x00000220
        /*0a1c*/ 	.short	0x010a
        /*0a1e*/ 	.byte	0xff
	.zero		1


	//   ....[147]....
        /*0a20*/ 	.word	0x00008ef0
        /*0a24*/ 	.word	0x00000002
        /*0a28*/ 	.word	0x000000c0
        /*0a2c*/ 	.short	0x010a
        /*0a2e*/ 	.byte	0xff
	.zero		1


	//   ....[148]....
        /*0a30*/ 	.word	0x00008f50
        /*0a34*/ 	.word	0x00000002
        /*0a38*/ 	.word	0x000000c0
        /*0a3c*/ 	.short	0x010a
        /*0a3e*/ 	.byte	0xff
	.zero		1


	//   ....[149]....
        /*0a40*/ 	.word	0x00008fa0
        /*0a44*/ 	.word	0x00000002
        /*0a48*/ 	.word	0x000001b0
        /*0a4c*/ 	.short	0x010a
        /*0a4e*/ 	.byte	0xff
	.zero		1


	//   ....[150]....
        /*0a50*/ 	.word	0x00009000
        /*0a54*/ 	.word	0x00000000
        /*0a58*/ 	.word	0x00000000
        /*0a5c*/ 	.short	0x010a
        /*0a5e*/ 	.byte	0xff
	.zero		1


	//   ....[151]....
        /*0a60*/ 	.word	0x00009060
        /*0a64*/ 	.word	0x00000000
        /*0a68*/ 	.word	0x00000000
        /*0a6c*/ 	.short	0x010a
        /*0a6e*/ 	.byte	0xff
	.zero		1


	//   ....[152]....
        /*0a70*/ 	.word	0x000090c0
        /*0a74*/ 	.word	0x00000000
        /*0a78*/ 	.word	0x00000000
        /*0a7c*/ 	.short	0x010a
        /*0a7e*/ 	.byte	0xff
	.zero		1


	//   ....[153]....
        /*0a80*/ 	.word	0x00009120
        /*0a84*/ 	.word	0x00000000
        /*0a88*/ 	.word	0x00000000
        /*0a8c*/ 	.short	0x010a
        /*0a8e*/ 	.byte	0xff
	.zero		1


	//   ....[154]....
        /*0a90*/ 	.word	0x00009180
        /*0a94*/ 	.word	0x00000000
        /*0a98*/ 	.word	0x00000000
        /*0a9c*/ 	.short	0x010a
        /*0a9e*/ 	.byte	0xff
	.zero		1


	//   ....[155]....
        /*0aa0*/ 	.word	0x000091e0
        /*0aa4*/ 	.word	0x00000000
        /*0aa8*/ 	.word	0x00000000
        /*0aac*/ 	.short	0x010a
        /*0aae*/ 	.byte	0xff
	.zero		1


	//   ....[156]....
        /*0ab0*/ 	.word	0x00009240
        /*0ab4*/ 	.word	0x00000000
        /*0ab8*/ 	.word	0x00000000
        /*0abc*/ 	.short	0x010a
        /*0abe*/ 	.byte	0xff
	.zero		1


	//   ....[157]....
        /*0ac0*/ 	.word	0x000092a0
        /*0ac4*/ 	.word	0x00000000
        /*0ac8*/ 	.word	0x00000000
        /*0acc*/ 	.short	0x010a
        /*0ace*/ 	.byte	0xff
	.zero		1


	//   ....[158]....
        /*0ad0*/ 	.word	0x00009300
        /*0ad4*/ 	.word	0x00000000
        /*0ad8*/ 	.word	0x00000000
        /*0adc*/ 	.short	0x010a
        /*0ade*/ 	.byte	0xff
	.zero		1


	//   ....[159]....
        /*0ae0*/ 	.word	0x00009360
        /*0ae4*/ 	.word	0x00000000
        /*0ae8*/ 	.word	0x00000000
        /*0aec*/ 	.short	0x010a
        /*0aee*/ 	.byte	0xff
	.zero		1


	//   ....[160]....
        /*0af0*/ 	.word	0x000093c0
        /*0af4*/ 	.word	0x00000000
        /*0af8*/ 	.word	0x00000000
        /*0afc*/ 	.short	0x010a
        /*0afe*/ 	.byte	0xff
	.zero		1


	//   ....[161]....
        /*0b00*/ 	.word	0x00009420
        /*0b04*/ 	.word	0x00000000
        /*0b08*/ 	.word	0x00000000
        /*0b0c*/ 	.short	0x010a
        /*0b0e*/ 	.byte	0xff
	.zero		1


	//   ....[162]....
        /*0b10*/ 	.word	0x00009480
        /*0b14*/ 	.word	0x00000000
        /*0b18*/ 	.word	0x00000000
        /*0b1c*/ 	.short	0x010a
        /*0b1e*/ 	.byte	0xff
	.zero		1


	//   ....[163]....
        /*0b20*/ 	.word	0x000094e0
        /*0b24*/ 	.word	0x00000000
        /*0b28*/ 	.word	0x00000000
        /*0b2c*/ 	.short	0x010a
        /*0b2e*/ 	.byte	0xff
	.zero		1


	//   ....[164]....
        /*0b30*/ 	.word	0x00009540
        /*0b34*/ 	.word	0x00000000
        /*0b38*/ 	.word	0x00000000
        /*0b3c*/ 	.short	0x010a
        /*0b3e*/ 	.byte	0xff
	.zero		1


	//   ....[165]....
        /*0b40*/ 	.word	0x000095a0
        /*0b44*/ 	.word	0x00000000
        /*0b48*/ 	.word	0x00000000
        /*0b4c*/ 	.short	0x010a
        /*0b4e*/ 	.byte	0xff
	.zero		1


	//   ....[166]....
        /*0b50*/ 	.word	0x00009600
        /*0b54*/ 	.word	0x00000000
        /*0b58*/ 	.word	0x00000000
        /*0b5c*/ 	.short	0x010a
        /*0b5e*/ 	.byte	0xff
	.zero		1


	//   ....[167]....
        /*0b60*/ 	.word	0x00009660
        /*0b64*/ 	.word	0x00000000
        /*0b68*/ 	.word	0x00000000
        /*0b6c*/ 	.short	0x010a
        /*0b6e*/ 	.byte	0xff
	.zero		1


	//   ....[168]....
        /*0b70*/ 	.word	0x000096c0
        /*0b74*/ 	.word	0x00000000
        /*0b78*/ 	.word	0x00000000
        /*0b7c*/ 	.short	0x010a
        /*0b7e*/ 	.byte	0xff
	.zero		1


	//   ....[169]....
        /*0b80*/ 	.word	0x00009720
        /*0b84*/ 	.word	0x00000000
        /*0b88*/ 	.word	0x00000000
        /*0b8c*/ 	.short	0x010a
        /*0b8e*/ 	.byte	0xff
	.zero		1


	//   ....[170]....
        /*0b90*/ 	.word	0x00009780
        /*0b94*/ 	.word	0x00000000
        /*0b98*/ 	.word	0x00000000
        /*0b9c*/ 	.short	0x010a
        /*0b9e*/ 	.byte	0xff
	.zero		1


	//   ....[171]....
        /*0ba0*/ 	.word	0x000097e0
        /*0ba4*/ 	.word	0x00000000
        /*0ba8*/ 	.word	0x00000000
        /*0bac*/ 	.short	0x010a
        /*0bae*/ 	.byte	0xff
	.zero		1


	//   ....[172]....
        /*0bb0*/ 	.word	0x00009840
        /*0bb4*/ 	.word	0x00000000
        /*0bb8*/ 	.word	0x00000000
        /*0bbc*/ 	.short	0x010a
        /*0bbe*/ 	.byte	0xff
	.zero		1


	//   ....[173]....
        /*0bc0*/ 	.word	0x00009890
        /*0bc4*/ 	.word	0x00000000
        /*0bc8*/ 	.word	0x00000210
        /*0bcc*/ 	.short	0x010a
        /*0bce*/ 	.byte	0xff
	.zero		1


	//   ....[174]....
        /*0bd0*/ 	.word	0x000098f0
        /*0bd4*/ 	.word	0x00000000
        /*0bd8*/ 	.word	0x000001c0
        /*0bdc*/ 	.short	0x010a
        /*0bde*/ 	.byte	0xff
	.zero		1


	//   ....[175]....
        /*0be0*/ 	.word	0x00009940
        /*0be4*/ 	.word	0x00000000
        /*0be8*/ 	.word	0x000001b0
        /*0bec*/ 	.short	0x010a
        /*0bee*/ 	.byte	0xff
	.zero		1


	//   ....[176]....
        /*0bf0*/ 	.word	0x000099a0
        /*0bf4*/ 	.word	0x00000000
        /*0bf8*/ 	.word	0x000001c0
        /*0bfc*/ 	.short	0x010a
        /*0bfe*/ 	.byte	0xff
	.zero		1


	//   ....[177]....
        /*0c00*/ 	.word	0x000099f0
        /*0c04*/ 	.word	0x00000000
        /*0c08*/ 	.word	0x000001b0
        /*0c0c*/ 	.short	0x010a
        /*0c0e*/ 	.byte	0xff
	.zero		1


	//   ....[178]....
        /*0c10*/ 	.word	0x00009a50
        /*0c14*/ 	.word	0x00000003
        /*0c18*/ 	.word	0x000001f0
        /*0c1c*/ 	.short	0x010a
        /*0c1e*/ 	.byte	0xff
	.zero		1


	//   ....[179]....
        /*0c20*/ 	.word	0x00009ab0
        /*0c24*/ 	.word	0x00000000
        /*0c28*/ 	.word	0x00000000
        /*0c2c*/ 	.short	0x010a
        /*0c2e*/ 	.byte	0xff
	.zero		1


	//   ....[180]....
        /*0c30*/ 	.word	0x00009b10
        /*0c34*/ 	.word	0x00000000
        /*0c38*/ 	.word	0x00000000
        /*0c3c*/ 	.short	0x010a
        /*0c3e*/ 	.byte	0xff
	.zero		1


	//   ....[181]....
        /*0c40*/ 	.word	0x00009b70
        /*0c44*/ 	.word	0x00000000
        /*0c48*/ 	.word	0x00000000
        /*0c4c*/ 	.short	0x010a
        /*0c4e*/ 	.byte	0xff
	.zero		1


	//   ....[182]....
        /*0c50*/ 	.word	0x00009bd0
        /*0c54*/ 	.word	0x00000000
        /*0c58*/ 	.word	0x00000000
        /*0c5c*/ 	.short	0x010a
        /*0c5e*/ 	.byte	0xff
	.zero		1


	//   ....[183]....
        /*0c60*/ 	.word	0x00009c30
        /*0c64*/ 	.word	0x00000000
        /*0c68*/ 	.word	0x00000000
        /*0c6c*/ 	.short	0x010a
        /*0c6e*/ 	.byte	0xff
	.zero		1


	//   ....[184]....
        /*0c70*/ 	.word	0x00009c80
        /*0c74*/ 	.word	0x00000000
        /*0c78*/ 	.word	0x000001b0
        /*0c7c*/ 	.short	0x010a
        /*0c7e*/ 	.byte	0xff
	.zero		1


	//   ....[185]....
        /*0c80*/ 	.word	0x00009ce0
        /*0c84*/ 	.word	0x00000000
        /*0c88*/ 	.word	0x000001a8
        /*0c8c*/ 	.short	0x010a
        /*0c8e*/ 	.byte	0xff
	.zero		1


	//   ....[186]....
        /*0c90*/ 	.word	0x00009d40
        /*0c94*/ 	.word	0x00000003
        /*0c98*/ 	.word	0x00000190
        /*0c9c*/ 	.short	0x010a
        /*0c9e*/ 	.byte	0xff
	.zero		1


	//   ....[187]....
        /*0ca0*/ 	.word	0x00009da0
        /*0ca4*/ 	.word	0x00000003
        /*0ca8*/ 	.word	0x00000198
        /*0cac*/ 	.short	0x010a
        /*0cae*/ 	.byte	0xff
	.zero		1


	//   ....[188]....
        /*0cb0*/ 	.word	0x00009e00
        /*0cb4*/ 	.word	0x00000000
        /*0cb8*/ 	.word	0x00000190
        /*0cbc*/ 	.short	0x010a
        /*0cbe*/ 	.byte	0xff
	.zero		1


	//   ....[189]....
        /*0cc0*/ 	.word	0x00009e50
        /*0cc4*/ 	.word	0x00000000
        /*0cc8*/ 	.word	0x000001b0
        /*0ccc*/ 	.short	0x010a
        /*0cce*/ 	.byte	0xff
	.zero		1


	//   ....[190]....
        /*0cd0*/ 	.word	0x00009ea0
        /*0cd4*/ 	.word	0x00000003
        /*0cd8*/ 	.word	0x00000180
        /*0cdc*/ 	.short	0x010a
        /*0cde*/ 	.byte	0xff
	.zero		1


	//   ....[191]....
        /*0ce0*/ 	.word	0x00009ef0
        /*0ce4*/ 	.word	0x000000cf
        /*0ce8*/ 	.word	0x000001d0
        /*0cec*/ 	.short	0x010a
        /*0cee*/ 	.byte	0xff
	.zero		1


	//   ....[192]....
        /*0cf0*/ 	.word	0x00009f40
        /*0cf4*/ 	.word	0x000000d2
        /*0cf8*/ 	.word	0x00000180
        /*0cfc*/ 	.short	0x010a
        /*0cfe*/ 	.byte	0xff
	.zero		1


	//----- nvinfo : EIATTR_NUM_MBARRIERS
	.align		4
.L_47:
        /*0d00*/ 	.byte	0x03, 0x38
        /*0d02*/ 	.short	0x0046


	//----- nvinfo : EIATTR_EXIT_INSTR_OFFSETS
	.align		4
        /*0d04*/ 	.byte	0x04, 0x1c
        /*0d06*/ 	.short	(.L_49 - .L_48)


	//   ....[0]....
.L_48:
        /*0d08*/ 	.word	0x00003290


	//   ....[1]....
        /*0d0c*/ 	.word	0x00003780


	//   ....[2]....
        /*0d10*/ 	.word	0x000037e0


	//   ....[3]....
        /*0d14*/ 	.word	0x00004590


	//   ....[4]....
        /*0d18*/ 	.word	0x000052a0


	//   ....[5]....
        /*0d1c*/ 	.word	0x000052e0


	//   ....[6]....
        /*0d20*/ 	.word	0x00008e80


	//----- nvinfo : EIATTR_MAX_THREADS
	.align		4
.L_49:
        /*0d24*/ 	.byte	0x04, 0x05
        /*0d26*/ 	.short	(.L_51 - .L_50)
.L_50:
        /*0d28*/ 	.word	0x00000100
        /*0d2c*/ 	.word	0x00000001
        /*0d30*/ 	.word	0x00000001


	//----- nvinfo : EIATTR_CRS_STACK_SIZE
	.align		4
.L_51:
        /*0d34*/ 	.byte	0x04, 0x1e
        /*0d36*/ 	.short	(.L_53 - .L_52)
.L_52:
        /*0d38*/ 	.word	0x00000000


	//----- nvinfo : EIATTR_CBANK_PARAM_SIZE
	.align		4
.L_53:
        /*0d3c*/ 	.byte	0x03, 0x19
        /*0d3e*/ 	.short	0x0800


	//----- nvinfo : EIATTR_PARAM_CBANK
	.align		4
        /*0d40*/ 	.byte	0x04, 0x0a
        /*0d42*/ 	.short	(.L_55 - .L_54)
	.align		4
.L_54:
        /*0d44*/ 	.word	index@(.nv.constant0._ZN7cutlass13device_kernelINS_4gemm6kernel13GemmUniversalIN4cute5tupleIJiiiiEEENS1_10collective13CollectiveMmaINS1_35MainloopSm100TmaUmmaWarpSpecializedILi24ELi2ELi4ENS5_IJNS4_1CILi1EEESB_SB_EEEEENS5_IJNSA_ILi128EEESE_NSA_ILi32EEEEEENS_12float_e5m2_tENS5_IJlSB_lEEESH_SI_NS4_8TiledMMAINS4_8MMA_AtomIJNS4_10MMA_TraitsINS4_19SM100_MMA_F8F6F4_SSEJSH_SH_fSE_SE_NS4_17integral_constantINS4_4UMMA5MajorELSP_0EEESQ_NSN_INSO_7ScaleInELSR_0EEESS_EEEEEENS4_6LayoutISC_NS5_IJNSA_ILi0EEESW_SW_EEEEENS5_IJNS4_10UnderscoreESZ_SZ_EEEEENS4_13SM90_TMA_LOADENS4_14ComposedLayoutINS4_7SwizzleILi1ELi4ELi3EEENS4_18smem_ptr_flag_bitsILi8EEENSV_INS5_IJNSA_ILi8EEESF_EEENS5_IJSF_SB_EEEEEEEvNS4_8identityES12_S1C_vS1D_EENS_8epilogue10collective18CollectiveEpilogueINS1F_23Sm100TmaWarpSpecializedILi2ELi2ELi64ELb0ELb0EEEJSG_NS5_IJNSV_ISE_SB_EENSV_INSA_ILi64EEESB_EEEEESH_SI_SH_SI_NS1F_6fusion15FusionCallbacksIS1J_NS1O_17LinearCombinationISH_fSH_fLNS_15FloatRoundStyleE2EEESG_S1N_JEEENS4_5SM1004TMEM4LOAD26SM100_TMEM_LOAD_32dp32b64xES12_NS13_INS14_ILi2ELi4ELi3EEES17_NSV_INS5_IJS18_S1L_EEENS5_IJS1L_SB_EEEEEEENS4_39AutoVectorizingCopyWithAssumedAlignmentILi128EEENS4_14SM90_TMA_STOREES22_S24_S24_EEEvvEEEEvNT_6ParamsE)
        /*0d48*/ 	.short	0x0380
        /*0d4a*/ 	.short	0x0800


	//----- nvinfo : EIATTR_SW_WAR
	.align		4
.L_55:
        /*0d4c*/ 	.byte	0x04, 0x36
        /*0d4e*/ 	.short	(.L_57 - .L_56)
.L_56:
        /*0d50*/ 	.word	0x00000008
.L_57:


//--------------------- .nv.callgraph             --------------------------
	.section	.nv.callgraph,"",@"SHT_CUDA_CALLGRAPH"
	.align	4
	.sectionentsize	8
	.align		4
        /*0000*/ 	.word	0x00000000
	.align		4
        /*0004*/ 	.word	0xffffffff
	.align		4
        /*0008*/ 	.word	index@(_ZN7cutlass13device_kernelINS_4gemm6kernel13GemmUniversalIN4cute5tupleIJiiiiEEENS1_10collective13CollectiveMmaINS1_35MainloopSm100TmaUmmaWarpSpecializedILi24ELi2ELi4ENS5_IJNS4_1CILi1EEESB_SB_EEEEENS5_IJNSA_ILi128EEESE_NSA_ILi32EEEEEENS_12float_e5m2_tENS5_IJlSB_lEEESH_SI_NS4_8TiledMMAINS4_8MMA_AtomIJNS4_10MMA_TraitsINS4_19SM100_MMA_F8F6F4_SSEJSH_SH_fSE_SE_NS4_17integral_constantINS4_4UMMA5MajorELSP_0EEESQ_NSN_INSO_7ScaleInELSR_0EEESS_EEEEEENS4_6LayoutISC_NS5_IJNSA_ILi0EEESW_SW_EEEEENS5_IJNS4_10UnderscoreESZ_SZ_EEEEENS4_13SM90_TMA_LOADENS4_14ComposedLayoutINS4_7SwizzleILi1ELi4ELi3EEENS4_18smem_ptr_flag_bitsILi8EEENSV_INS5_IJNSA_ILi8EEESF_EEENS5_IJSF_SB_EEEEEEEvNS4_8identityES12_S1C_vS1D_EENS_8epilogue10collective18CollectiveEpilogueINS1F_23Sm100TmaWarpSpecializedILi2ELi2ELi64ELb0ELb0EEEJSG_NS5_IJNSV_ISE_SB_EENSV_INSA_ILi64EEESB_EEEEESH_SI_SH_SI_NS1F_6fusion15FusionCallbacksIS1J_NS1O_17LinearCombinationISH_fSH_fLNS_15FloatRoundStyleE2EEESG_S1N_JEEENS4_5SM1004TMEM4LOAD26SM100_TMEM_LOAD_32dp32b64xES12_NS13_INS14_ILi2ELi4ELi3EEES17_NSV_INS5_IJS18_S1L_EEENS5_IJS1L_SB_EEEEEEENS4_39AutoVectorizingCopyWithAssumedAlignmentILi128EEENS4_14SM90_TMA_STOREES22_S24_S24_EEEvvEEEEvNT_6ParamsE)
	.align		4
        /*000c*/ 	.word	index@(__assertfail)
	.align		4
        /*0010*/ 	.word	0x00000000
	.align		4
        /*0014*/ 	.word	0xfffffffe
	.align		4
        /*0018*/ 	.word	0x00000000
	.align		4
        /*001c*/ 	.word	0xfffffffd
	.align		4
        /*0020*/ 	.word	0x00000000
	.align		4
        /*0024*/ 	.word	0xfffffffc


//--------------------- .nv.constant4             --------------------------
	.section	.nv.constant4,"a",@progbits
	.align	8
	.align		8
.nv.constant4:
        /*0000*/ 	.dword	__assertfail
	.align		8
        /*0008*/ 	.dword	__unnamed_1
	.align		8
        /*0010*/ 	.dword	__unnamed_2
	.align		8
        /*0018*/ 	.dword	_ZN40_INTERNAL_c1c15044_4_k_cu_9526760d_336984cuda3std3__45__cpo5beginE
	.align		8
        /*0020*/ 	.dword	_ZN40_INTERNAL_c1c15044_4_k_cu_9526760d_336984cuda3std3__45__cpo3endE
	.align		8
        /*0028*/ 	.dword	_ZN40_INTERNAL_c1c15044_4_k_cu_9526760d_336984cuda3std3__45__cpo6cbeginE
	.align		8
        /*0030*/ 	.dword	_ZN40_INTERNAL_c1c15044_4_k_cu_9526760d_336984cuda3std3__45__cpo4cendE
	.align		8
        /*0038*/ 	.dword	_ZN40_INTERNAL_c1c15044_4_k_cu_9526760d_336984cuda3std3__442_GLOBAL__N__c1c15044_4_k_cu_9526760d_336986ignoreE
	.align		8
        /*0040*/ 	.dword	_ZN40_INTERNAL_c1c15044_4_k_cu_9526760d_336984cuda3std3__419piecewise_constructE
	.align		8
        /*0048*/ 	.dword	_ZN40_INTERNAL_c1c15044_4_k_cu_9526760d_336984cuda3std3__48in_placeE
	.align		8
        /*0050*/ 	.dword	_ZN40_INTERNAL_c1c15044_4_k_cu_9526760d_336984cuda3std6ranges3__45__cpo4swapE
	.align		8
        /*0058*/ 	.dword	_ZN40_INTERNAL_c1c15044_4_k_cu_9526760d_336984cuda3std6ranges3__45__cpo9iter_moveE
	.align		8
        /*0060*/ 	.dword	_ZN40_INTERNAL_c1c15044_4_k_cu_9526760d_336984cute7productE
	.align		8
        /*0068*/ 	.dword	_ZN40_INTERNAL_c1c15044_4_k_cu_9526760d_336984cute1_E
	.align		8
        /*0070*/ 	.dword	$str$25
	.align		8
        /*0078*/ 	.dword	$str$26
	.align		8
        /*0080*/ 	.dword	$str$27
	.align		8
        /*0088*/ 	.dword	$str$28


//--------------------- .text._ZN7cutlass13device_kernelINS_4gemm6kernel13GemmUniversalIN4cute5tupleIJiiiiEEENS1_10collective13CollectiveMmaINS1_35MainloopSm100TmaUmmaWarpSpecializedILi24ELi2ELi4ENS5_IJNS4_1CILi1EEESB_SB_EEEEENS5_IJNSA_ILi128EEESE_NSA_ILi32EEEEEENS_12float_e5m2_tENS5_IJlSB_lEEESH_SI_NS4_8TiledMMAINS4_8MMA_AtomIJNS4_10MMA_TraitsINS4_19SM100_MMA_F8F6F4_SSEJSH_SH_fSE_SE_NS4_17integral_constantINS4_4UMMA5MajorELSP_0EEESQ_NSN_INSO_7ScaleInELSR_0EEESS_EEEEEENS4_6LayoutISC_NS5_IJNSA_ILi0EEESW_SW_EEEEENS5_IJNS4_10UnderscoreESZ_SZ_EEEEENS4_13SM90_TMA_LOADENS4_14ComposedLayoutINS4_7SwizzleILi1ELi4ELi3EEENS4_18smem_ptr_flag_bitsILi8EEENSV_INS5_IJNSA_ILi8EEESF_EEENS5_IJSF_SB_EEEEEEEvNS4_8identityES12_S1C_vS1D_EENS_8epilogue10collective18CollectiveEpilogueINS1F_23Sm100TmaWarpSpecializedILi2ELi2ELi64ELb0ELb0EEEJSG_NS5_IJNSV_ISE_SB_EENSV_INSA_ILi64EEESB_EEEEESH_SI_SH_SI_NS1F_6fusion15FusionCallbacksIS1J_NS1O_17LinearCombinationISH_fSH_fLNS_15FloatRoundStyleE2EEESG_S1N_JEEENS4_5SM1004TMEM4LOAD26SM100_TMEM_LOAD_32dp32b64xES12_NS13_INS14_ILi2ELi4ELi3EEES17_NSV_INS5_IJS18_S1L_EEENS5_IJS1L_SB_EEEEEEENS4_39AutoVectorizingCopyWithAssumedAlignmentILi128EEENS4_14SM90_TMA_STOREES22_S24_S24_EEEvvEEEEvNT_6ParamsE --------------------------
	.section	.text._ZN7cutlass13device_kernelINS_4gemm6kernel13GemmUniversalIN4cute5tupleIJiiiiEEENS1_10collective13CollectiveMmaINS1_35MainloopSm100TmaUmmaWarpSpecializedILi24ELi2ELi4ENS5_IJNS4_1CILi1EEESB_SB_EEEEENS5_IJNSA_ILi128EEESE_NSA_ILi32EEEEEENS_12float_e5m2_tENS5_IJlSB_lEEESH_SI_NS4_8TiledMMAINS4_8MMA_AtomIJNS4_10MMA_TraitsINS4_19SM100_MMA_F8F6F4_SSEJSH_SH_fSE_SE_NS4_17integral_constantINS4_4UMMA5MajorELSP_0EEESQ_NSN_INSO_7ScaleInELSR_0EEESS_EEEEEENS4_6LayoutISC_NS5_IJNSA_ILi0EEESW_SW_EEEEENS5_IJNS4_10UnderscoreESZ_SZ_EEEEENS4_13SM90_TMA_LOADENS4_14ComposedLayoutINS4_7SwizzleILi1ELi4ELi3EEENS4_18smem_ptr_flag_bitsILi8EEENSV_INS5_IJNSA_ILi8EEESF_EEENS5_IJSF_SB_EEEEEEEvNS4_8identityES12_S1C_vS1D_EENS_8epilogue10collective18CollectiveEpilogueINS1F_23Sm100TmaWarpSpecializedILi2ELi2ELi64ELb0ELb0EEEJSG_NS5_IJNSV_ISE_SB_EENSV_INSA_ILi64EEESB_EEEEESH_SI_SH_SI_NS1F_6fusion15FusionCallbacksIS1J_NS1O_17LinearCombinationISH_fSH_fLNS_15FloatRoundStyleE2EEESG_S1N_JEEENS4_5SM1004TMEM4LOAD26SM100_TMEM_LOAD_32dp32b64xES12_NS13_INS14_ILi2ELi4ELi3EEES17_NSV_INS5_IJS18_S1L_EEENS5_IJS1L_SB_EEEEEEENS4_39AutoVectorizingCopyWithAssumedAlignmentILi128EEENS4_14SM90_TMA_STOREES22_S24_S24_EEEvvEEEEvNT_6ParamsE,"ax",@progbits
	.align	128
.text._ZN7cutlass13device_kernelINS_4gemm6kernel13GemmUniversalIN4cute5tupleIJiiiiEEENS1_10collective13CollectiveMmaINS1_35MainloopSm100TmaUmmaWarpSpecializedILi24ELi2ELi4ENS5_IJNS4_1CILi1EEESB_SB_EEEEENS5_IJNSA_ILi128EEESE_NSA_ILi32EEEEEENS_12float_e5m2_tENS5_IJlSB_lEEESH_SI_NS4_8TiledMMAINS4_8MMA_AtomIJNS4_10MMA_TraitsINS4_19SM100_MMA_F8F6F4_SSEJSH_SH_fSE_SE_NS4_17integral_constantINS4_4UMMA5MajorELSP_0EEESQ_NSN_INSO_7ScaleInELSR_0EEESS_EEEEEENS4_6LayoutISC_NS5_IJNSA_ILi0EEESW_SW_EEEEENS5_IJNS4_10UnderscoreESZ_SZ_EEEEENS4_13SM90_TMA_LOADENS4_14ComposedLayoutINS4_7SwizzleILi1ELi4ELi3EEENS4_18smem_ptr_flag_bitsILi8EEENSV_INS5_IJNSA_ILi8EEESF_EEENS5_IJSF_SB_EEEEEEEvNS4_8identityES12_S1C_vS1D_EENS_8epilogue10collective18CollectiveEpilogueINS1F_23Sm100TmaWarpSpecializedILi2ELi2ELi64ELb0ELb0EEEJSG_NS5_IJNSV_ISE_SB_EENSV_INSA_ILi64EEESB_EEEEESH_SI_SH_SI_NS1F_6fusion15FusionCallbacksIS1J_NS1O_17LinearCombinationISH_fSH_fLNS_15FloatRoundStyleE2EEESG_S1N_JEEENS4_5SM1004TMEM4LOAD26SM100_TMEM_LOAD_32dp32b64xES12_NS13_INS14_ILi2ELi4ELi3EEES17_NSV_INS5_IJS18_S1L_EEENS5_IJS1L_SB_EEEEEEENS4_39AutoVectorizingCopyWithAssumedAlignmentILi128EEENS4_14SM90_TMA_STOREES22_S24_S24_EEEvvEEEEvNT_6ParamsE:
        .type           _ZN7cutlass13device_kernelINS_4gemm6kernel13GemmUniversalIN4cute5tupleIJiiiiEEENS1_10collective13CollectiveMmaINS1_35MainloopSm100TmaUmmaWarpSpecializedILi24ELi2ELi4ENS5_IJNS4_1CILi1EEESB_SB_EEEEENS5_IJNSA_ILi128EEESE_NSA_ILi32EEEEEENS_12float_e5m2_tENS5_IJlSB_lEEESH_SI_NS4_8TiledMMAINS4_8MMA_AtomIJNS4_10MMA_TraitsINS4_19SM100_MMA_F8F6F4_SSEJSH_SH_fSE_SE_NS4_17integral_constantINS4_4UMMA5MajorELSP_0EEESQ_NSN_INSO_7ScaleInELSR_0EEESS_EEEEEENS4_6LayoutISC_NS5_IJNSA_ILi0EEESW_SW_EEEEENS5_IJNS4_10UnderscoreESZ_SZ_EEEEENS4_13SM90_TMA_LOADENS4_14ComposedLayoutINS4_7SwizzleILi1ELi4ELi3EEENS4_18smem_ptr_flag_bitsILi8EEENSV_INS5_IJNSA_ILi8EEESF_EEENS5_IJSF_SB_EEEEEEEvNS4_8identityES12_S1C_vS1D_EENS_8epilogue10collective18CollectiveEpilogueINS1F_23Sm100TmaWarpSpecializedILi2ELi2ELi64ELb0ELb0EEEJSG_NS5_IJNSV_ISE_SB_EENSV_INSA_ILi64EEESB_EEEEESH_SI_SH_SI_NS1F_6fusion15FusionCallbacksIS1J_NS1O_17LinearCombinationISH_fSH_fLNS_15FloatRoundStyleE2EEESG_S1N_JEEENS4_5SM1004TMEM4LOAD26SM100_TMEM_LOAD_32dp32b64xES12_NS13_INS14_ILi2ELi4ELi3EEES17_NSV_INS5_IJS18_S1L_EEENS5_IJS1L_SB_EEEEEEENS4_39AutoVectorizingCopyWithAssumedAlignmentILi128EEENS4_14SM90_TMA_STOREES22_S24_S24_EEEvvEEEEvNT_6ParamsE,@function
        .size           _ZN7cutlass13device_kernelINS_4gemm6kernel13GemmUniversalIN4cute5tupleIJiiiiEEENS1_10collective13CollectiveMmaINS1_35MainloopSm100TmaUmmaWarpSpecializedILi24ELi2ELi4ENS5_IJNS4_1CILi1EEESB_SB_EEEEENS5_IJNSA_ILi128EEESE_NSA_ILi32EEEEEENS_12float_e5m2_tENS5_IJlSB_lEEESH_SI_NS4_8TiledMMAINS4_8MMA_AtomIJNS4_10MMA_TraitsINS4_19SM100_MMA_F8F6F4_SSEJSH_SH_fSE_SE_NS4_17integral_constantINS4_4UMMA5MajorELSP_0EEESQ_NSN_INSO_7ScaleInELSR_0EEESS_EEEEEENS4_6LayoutISC_NS5_IJNSA_ILi0EEESW_SW_EEEEENS5_IJNS4_10UnderscoreESZ_SZ_EEEEENS4_13SM90_TMA_LOADENS4_14ComposedLayoutINS4_7SwizzleILi1ELi4ELi3EEENS4_18smem_ptr_flag_bitsILi8EEENSV_INS5_IJNSA_ILi8EEESF_EEENS5_IJSF_SB_EEEEEEEvNS4_8identityES12_S1C_vS1D_EENS_8epilogue10collective18CollectiveEpilogueINS1F_23Sm100TmaWarpSpecializedILi2ELi2ELi64ELb0ELb0EEEJSG_NS5_IJNSV_ISE_SB_EENSV_INSA_ILi64EEESB_EEEEESH_SI_SH_SI_NS1F_6fusion15FusionCallbacksIS1J_NS1O_17LinearCombinationISH_fSH_fLNS_15FloatRoundStyleE2EEESG_S1N_JEEENS4_5SM1004TMEM4LOAD26SM100_TMEM_LOAD_32dp32b64xES12_NS13_INS14_ILi2ELi4ELi3EEES17_NSV_INS5_IJS18_S1L_EEENS5_IJS1L_SB_EEEEEEENS4_39AutoVectorizingCopyWithAssumedAlignmentILi128EEENS4_14SM90_TMA_STOREES22_S24_S24_EEEvvEEEEvNT_6ParamsE,(.L_x_204 - _ZN7cutlass13device_kernelINS_4gemm6kernel13GemmUniversalIN4cute5tupleIJiiiiEEENS1_10collective13CollectiveMmaINS1_35MainloopSm100TmaUmmaWarpSpecializedILi24ELi2ELi4ENS5_IJNS4_1CILi1EEESB_SB_EEEEENS5_IJNSA_ILi128EEESE_NSA_ILi32EEEEEENS_12float_e5m2_tENS5_IJlSB_lEEESH_SI_NS4_8TiledMMAINS4_8MMA_AtomIJNS4_10MMA_TraitsINS4_19SM100_MMA_F8F6F4_SSEJSH_SH_fSE_SE_NS4_17integral_constantINS4_4UMMA5MajorELSP_0EEESQ_NSN_INSO_7ScaleInELSR_0EEESS_EEEEEENS4_6LayoutISC_NS5_IJNSA_ILi0EEESW_SW_EEEEENS5_IJNS4_10UnderscoreESZ_SZ_EEEEENS4_13SM90_TMA_LOADENS4_14ComposedLayoutINS4_7SwizzleILi1ELi4ELi3EEENS4_18smem_ptr_flag_bitsILi8EEENSV_INS5_IJNSA_ILi8EEESF_EEENS5_IJSF_SB_EEEEEEEvNS4_8identityES12_S1C_vS1D_EENS_8epilogue10collective18CollectiveEpilogueINS1F_23Sm100TmaWarpSpecializedILi2ELi2ELi64ELb0ELb0EEEJSG_NS5_IJNSV_ISE_SB_EENSV_INSA_ILi64EEESB_EEEEESH_SI_SH_SI_NS1F_6fusion15FusionCallbacksIS1J_NS1O_17LinearCombinationISH_fSH_fLNS_15FloatRoundStyleE2EEESG_S1N_JEEENS4_5SM1004TMEM4LOAD26SM100_TMEM_LOAD_32dp32b64xES12_NS13_INS14_ILi2ELi4ELi3EEES17_NSV_INS5_IJS18_S1L_EEENS5_IJS1L_SB_EEEEEEENS4_39AutoVectorizingCopyWithAssumedAlignmentILi128EEENS4_14SM90_TMA_STOREES22_S24_S24_EEEvvEEEEvNT_6ParamsE)
        .other          _ZN7cutlass13device_kernelINS_4gemm6kernel13GemmUniversalIN4cute5tupleIJiiiiEEENS1_10collective13CollectiveMmaINS1_35MainloopSm100TmaUmmaWarpSpecializedILi24ELi2ELi4ENS5_IJNS4_1CILi1EEESB_SB_EEEEENS5_IJNSA_ILi128EEESE_NSA_ILi32EEEEEENS_12float_e5m2_tENS5_IJlSB_lEEESH_SI_NS4_8TiledMMAINS4_8MMA_AtomIJNS4_10MMA_TraitsINS4_19SM100_MMA_F8F6F4_SSEJSH_SH_fSE_SE_NS4_17integral_constantINS4_4UMMA5MajorELSP_0EEESQ_NSN_INSO_7ScaleInELSR_0EEESS_EEEEEENS4_6LayoutISC_NS5_IJNSA_ILi0EEESW_SW_EEEEENS5_IJNS4_10UnderscoreESZ_SZ_EEEEENS4_13SM90_TMA_LOADENS4_14ComposedLayoutINS4_7SwizzleILi1ELi4ELi3EEENS4_18smem_ptr_flag_bitsILi8EEENSV_INS5_IJNSA_ILi8EEESF_EEENS5_IJSF_SB_EEEEEEEvNS4_8identityES12_S1C_vS1D_EENS_8epilogue10collective18CollectiveEpilogueINS1F_23Sm100TmaWarpSpecializedILi2ELi2ELi64ELb0ELb0EEEJSG_NS5_IJNSV_ISE_SB_EENSV_INSA_ILi64EEESB_EEEEESH_SI_SH_SI_NS1F_6fusion15FusionCallbacksIS1J_NS1O_17LinearCombinationISH_fSH_fLNS_15FloatRoundStyleE2EEESG_S1N_JEEENS4_5SM1004TMEM4LOAD26SM100_TMEM_LOAD_32dp32b64xES12_NS13_INS14_ILi2ELi4ELi3EEES17_NSV_INS5_IJS18_S1L_EEENS5_IJS1L_SB_EEEEEEENS4_39AutoVectorizingCopyWithAssumedAlignmentILi128EEENS4_14SM90_TMA_STOREES22_S24_S24_EEEvvEEEEvNT_6ParamsE,@"STO_CUDA_ENTRY STV_DEFAULT"
_ZN7cutlass13device_kernelINS_4gemm6kernel13GemmUniversalIN4cute5tupleIJiiiiEEENS1_10collective13CollectiveMmaINS1_35MainloopSm100TmaUmmaWarpSpecializedILi24ELi2ELi4ENS5_IJNS4_1CILi1EEESB_SB_EEEEENS5_IJNSA_ILi128EEESE_NSA_ILi32EEEEEENS_12float_e5m2_tENS5_IJlSB_lEEESH_SI_NS4_8TiledMMAINS4_8MMA_AtomIJNS4_10MMA_TraitsINS4_19SM100_MMA_F8F6F4_SSEJSH_SH_fSE_SE_NS4_17integral_constantINS4_4UMMA5MajorELSP_0EEESQ_NSN_INSO_7ScaleInELSR_0EEESS_EEEEEENS4_6LayoutISC_NS5_IJNSA_ILi0EEESW_SW_EEEEENS5_IJNS4_10UnderscoreESZ_SZ_EEEEENS4_13SM90_TMA_LOADENS4_14ComposedLayoutINS4_7SwizzleILi1ELi4ELi3EEENS4_18smem_ptr_flag_bitsILi8EEENSV_INS5_IJNSA_ILi8EEESF_EEENS5_IJSF_SB_EEEEEEEvNS4_8identityES12_S1C_vS1D_EENS_8epilogue10collective18CollectiveEpilogueINS1F_23Sm100TmaWarpSpecializedILi2ELi2ELi64ELb0ELb0EEEJSG_NS5_IJNSV_ISE_SB_EENSV_INSA_ILi64EEESB_EEEEESH_SI_SH_SI_NS1F_6fusion15FusionCallbacksIS1J_NS1O_17LinearCombinationISH_fSH_fLNS_15FloatRoundStyleE2EEESG_S1N_JEEENS4_5SM1004TMEM4LOAD26SM100_TMEM_LOAD_32dp32b64xES12_NS13_INS14_ILi2ELi4ELi3EEES17_NSV_INS5_IJS18_S1L_EEENS5_IJS1L_SB_EEEEEEENS4_39AutoVectorizingCopyWithAssumedAlignmentILi128EEENS4_14SM90_TMA_STOREES22_S24_S24_EEEvvEEEEvNT_6ParamsE:
[----:B------:R-:W1:Y:S01]  /*0000*/  LDC R1, c[0x0][0x37c] ;  /* 0x0000df00ff017b82 */ /* 0x000e620000000800 */
[----:B------:R-:W2:Y:S01]  /*0010*/  S2R R189, SR_TID.X ;  /* 0x0000000000bd7919 */ /* 0x000ea20000002100 */
[----:B------:R-:W3:Y:S01]  /*0020*/  LDCU.64 UR4, c[0x0][0x890] ;  /* 0x00011200ff0477ac */ /* 0x000ee20008000a00 */
[----:B------:R-:W-:Y:S02]  /*0030*/  PRMT R171, RZ, 0x7610, R171 ;  /* 0x00007610ffab7816 */ /* 0x000fe400000000ab */
[----:B------:R-:W-:Y:S01]  /*0040*/  ELECT P5, URZ, PT ;  /* 0x0000000000ff782f */ /* 0x000fe200038a0000 */
[----:B------:R-:W4:Y:S01]  /*0050*/  LDCU.64 UR46, c[0x0][0x358] ;  /* 0x00006b00ff2e77ac */ /* 0x000f220008000a00 */
[----:B---3--:R-:W-:-:S04]  /*0060*/  UISETP.NE.U32.AND UP0, UPT, UR4, URZ, UPT ;  /* 0x000000ff0400728c */ /* 0x008fc8000bf05070 */
[----:B------:R-:W-:Y:S01]  /*0070*/  UISETP.NE.AND.EX UP0, UPT, UR5, URZ, UPT, UP0 ;  /* 0x000000ff0500728c */ /* 0x000fe2000bf05300 */
[----:B--2---:R-:W-:-:S05]  /*0080*/  SHF.R.U32.HI R173, RZ, 0x5, R189 ;  /* 0x00000005ffad7819 */ /* 0x004fca00000116bd */
[----:B------:R-:W2:Y:S02]  /*0090*/  SHFL.IDX PT, R0, R173, RZ, 0x1f ;  /* 0x00001fffad007589 */ /* 0x000ea400000e0000 */
[----:B--2---:R-:W-:Y:S01]  /*00a0*/  R2UR UR8, R0 ;  /* 0x00000000000872ca */ /* 0x004fe200000e0000 */
[----:B-1--4-:R-:W-:-:S14]  /*00b0*/  BRA.U UP0, `(.L_x_0) ;  /* 0x00000001002c7547 */ /* 0x012fdc000b800000 */
[----:B------:R-:W1:Y:S02]  /*00c0*/  LDCU.64 UR6, c[0x0][0x888] ;  /* 0x00011100ff0677ac */ /* 0x000e640008000a00 */
[----:B-1----:R-:W-:-:S04]  /*00d0*/  UISETP.NE.U32.AND UP0, UPT, UR6, URZ, UPT ;  /* 0x000000ff0600728c */ /* 0x002fc8000bf05070 */
[----:B------:R-:W-:-:S09]  /*00e0*/  UISETP.NE.AND.EX UP0, UPT, UR7, URZ, UPT, UP0 ;  /* 0x000000ff0700728c */ /* 0x000fd2000bf05300 */
[----:B------:R-:W-:Y:S05]  /*00f0*/  BRA.U !UP0, `(.L_x_1) ;  /* 0x0000000108107547 */ /* 0x000fea000b800000 */
[----:B------:R-:W1:Y:S02]  /*0100*/  LDC.64 R2, c[0x0][0x888] ;  /* 0x00022200ff027b82 */ /* 0x000e640000000a00 */
[----:B-1----:R1:W5:Y:S01]  /*0110*/  LDG.E R81, desc[UR46][R2.64] ;  /* 0x0000002e02517981 */ /* 0x002362000c1e1900 */
[----:B------:R-:W-:Y:S01]  /*0120*/  HFMA2 R171, -RZ, RZ, 0, 5.9604644775390625e-08 ;  /* 0x00000001ffab7431 */ /* 0x000fe200000001ff */
[----:B------:R-:W-:Y:S05]  /*0130*/  BRA `(.L_x_0) ;  /* 0x00000000000c7947 */ /* 0x000fea0003800000 */
.L_x_1:
[----:B------:R-:W1:Y:S01]  /*0140*/  LDCU UR6, c[0x0][0x880] ;  /* 0x00011000ff0677ac */ /* 0x000e620008000800 */
[----:B------:R-:W-:Y:S01]  /*0150*/  HFMA2 R171, -RZ, RZ, 0, 5.9604644775390625e-08 ;  /* 0x00000001ffab7431 */ /* 0x000fe200000001ff */
[----:B-1----:R-:W-:-:S07]  /*0160*/  MOV R81, UR6 ;  /* 0x0000000600517c02 */ /* 0x002fce0008000f00 */
.L_x_0:
[----:B------:R-:W2:Y:S02]  /*0170*/  LDCU.64 UR6, c[0x0][0x8b0] ;  /* 0x00011600ff0677ac */ /* 0x000ea40008000a00 */
[----:B--2---:R-:W-:-:S04]  /*0180*/  UISETP.NE.U32.AND UP0, UPT, UR6, URZ, UPT ;  /* 0x000000ff0600728c */ /* 0x004fc8000bf05070 */
[----:B------:R-:W-:-:S09]  /*0190*/  UISETP.NE.AND.EX UP0, UPT, UR7, URZ, UPT, UP0 ;  /* 0x000000ff0700728c */ /* 0x000fd2000bf05300 */
[----:B------:R-:W-:Y:S05]  /*01a0*/  BRA.U UP0, `(.L_x_2) ;  /* 0x0000000100247547 */ /* 0x000fea000b800000 */
[----:B------:R-:W2:Y:S02]  /*01b0*/  LDCU.64 UR6, c[0x0][0x8a8] ;  /* 0x00011500ff0677ac */ /* 0x000ea40008000a00 */
[----:B--2---:R-:W-:-:S04]  /*01c0*/  UISETP.NE.U32.AND UP0, UPT, UR6, URZ, UPT ;  /* 0x000000ff0600728c */ /* 0x004fc8000bf05070 */
[----:B------:R-:W-:-:S09]  /*01d0*/  UISETP.NE.AND.EX UP0, UPT, UR7, URZ, UPT, UP0 ;  /* 0x000000ff0700728c */ /* 0x000fd2000bf05300 */
[----:B------:R-:W-:Y:S05]  /*01e0*/  BRA.U !UP0, `(.L_x_3) ;  /* 0x00000001080c7547 */ /* 0x000fea000b800000 */
[----:B------:R-:W2:Y:S02]  /*01f0*/  LDC.64 R78, c[0x0][0x8a8] ;  /* 0x00022a00ff4e7b82 */ /* 0x000ea40000000a00 */
[----:B--2---:R2:W5:Y:S01]  /*0200*/  LDG.E R78, desc[UR46][R78.64] ;  /* 0x0000002e4e4e7981 */ /* 0x004562000c1e1900 */
[----:B------:R-:W-:Y:S05]  /*0210*/  BRA `(.L_x_2) ;  /* 0x0000000000087947 */ /* 0x000fea0003800000 */
.L_x_3:
[----:B------:R-:W2:Y:S02]  /*0220*/  LDCU UR6, c[0x0][0x8a0] ;  /* 0x00011400ff0677ac */ /* 0x000ea40008000800 */
[----:B--2---:R-:W-:Y:S02]  /*0230*/  MOV R78, UR6 ;  /* 0x00000006004e7c02 */ /* 0x004fe40008000f00 */
.L_x_2:
[----:B------:R-:W-:Y:S01]  /*0240*/  IMAD.U32 R0, RZ, RZ, UR8 ;  /* 0x00000008ff007e24 */ /* 0x000fe2000f8e00ff */
[----:B------:R-:W-:Y:S04]  /*0250*/  BSSY.RECONVERGENT B0, `(.L_x_4) ;  /* 0x000000c000007945 */ /* 0x000fe80003800200 */
[C---:B------:R-:W-:Y:S02]  /*0260*/  ISETP.NE.OR P1, PT, R0.reuse, 0x1, !P5 ;  /* 0x000000010000780c */ /* 0x040fe40006f25670 */
[----:B------:R-:W-:-:S11]  /*0270*/  ISETP.NE.OR P0, PT, R0, 0x3, !P5 ;  /* 0x000000030000780c */ /* 0x000fd60006f05670 */
[----:B------:R-:W-:Y:S05]  /*0280*/  @P1 BRA `(.L_x_5) ;  /* 0x0000000000201947 */ /* 0x000fea0003800000 */
[----:B------:R-:W3:Y:S02]  /*0290*/  LDCU.64 UR6, c[0x0][0x348] ;  /* 0x00006900ff0677ac */ /* 0x000ee40008000a00 */
[----:B---3--:R-:W-:Y:S02]  /*02a0*/  UIADD3 UR10, UP1, UPT, UR6, 0x80, URZ ;  /* 0x00000080060a7890 */ /* 0x008fe4000ff3e0ff */
[----:B------:R-:W-:Y:S02]  /*02b0*/  UIADD3 UR6, UP0, UPT, UR6, 0x180, URZ ;  /* 0x0000018006067890 */ /* 0x000fe4000ff1e0ff */
[----:B------:R-:W-:Y:S02]  /*02c0*/  UIADD3.X UR11, UPT, UPT, URZ, UR7, URZ, UP1, !UPT ;  /* 0x00000007ff0b7290 */ /* 0x000fe40008ffe4ff */
[----:B------:R-:W-:-:S07]  /*02d0*/  UIADD3.X UR7, UPT, UPT, URZ, UR7, URZ, UP0, !UPT ;  /* 0x00000007ff077290 */ /* 0x000fce00087fe4ff */
[----:B------:R3:W-:Y:S02]  /*02e0*/  UTMACCTL.PF [UR10] ;  /* 0x000000000a0079b9 */ /* 0x0007e40008040000 */
[----:B------:R3:W-:Y:S02]  /*02f0*/  UTMACCTL.PF [UR6] ;  /* 0x00000000060079b9 */ /* 0x0007e40008040000 */
[----:B---3--:R-:W-:Y:S01]  /*0300*/  NOP ;  /* 0x0000000000007918 */ /* 0x008fe20000000000 */
.L_x_5:
[----:B------:R-:W-:Y:S05]  /*0310*/  BSYNC.RECONVERGENT B0 ;  /* 0x0000000000007941 */ /* 0x000fea0003800200 */
.L_x_4:
[----:B------:R-:W-:Y:S04]  /*0320*/  BSSY.RECONVERGENT B0, `(.L_x_6) ;  /* 0x000000a000007945 */ /* 0x000fe80003800200 */
        /* <DEDUP_REMOVED lines=9> */
.L_x_7:
[----:B------:R-:W-:Y:S05]  /*03c0*/  BSYNC.RECONVERGENT B0 ;  /* 0x0000000000007941 */ /* 0x000fea0003800200 */
.L_x_6:
[----:B------:R-:W3:Y:S01]  /*03d0*/  LDCU.64 UR6, c[0x0][0x888] ;  /* 0x00011100ff0677ac */ /* 0x000ee20008000a00 */
[----:B------:R-:W-:Y:S02]  /*03e0*/  UISETP.EQ.U32.AND UP1, UPT, UR4, URZ, UPT ;  /* 0x000000ff0400728c */ /* 0x000fe4000bf22070 */
[----:B------:R-:W-:Y:S02]  /*03f0*/  UPLOP3.LUT UP2, UPT, UPT, UPT, UPT, 0x80, 0x8 ;  /* 0x000000000008789c */ /* 0x000fe40003f4f070 */
[----:B---3--:R-:W-:-:S04]  /*0400*/  UISETP.NE.U32.AND UP0, UPT, UR6, URZ, UPT ;  /* 0x000000ff0600728c */ /* 0x008fc8000bf05070 */
[----:B------:R-:W-:-:S04]  /*0410*/  UISETP.NE.AND.EX UP0, UPT, UR7, URZ, UPT, UP0 ;  /* 0x000000ff0700728c */ /* 0x000fc8000bf05300 */
[----:B------:R-:W-:-:S04]  /*0420*/  UISETP.EQ.OR.EX UP3, UPT, UR5, URZ, !UP0, UP1 ;  /* 0x000000ff0500728c */ /* 0x000fc8000c762710 */
[----:B------:R-:W-:-:S05]  /*0430*/  UP2UR UR50, UPR, URZ, 0x8 ;  /* 0x00000008ff327883 */ /* 0x000fca0008000000 */
[----:B------:R-:W-:Y:S07]  /*0440*/  BRA.U !UP3, `(.L_x_8) ;  /* 0x000000010b207547 */ /* 0x000fee000b800000 */
[----:B------:R-:W-:Y:S01]  /*0450*/  UISETP.NE.U32.AND UP2, UPT, UR4, URZ, UPT ;  /* 0x000000ff0400728c */ /* 0x000fe2000bf45070 */
[----:B-----5:R-:W-:Y:S01]  /*0460*/  FSETP.NEU.AND P0, PT, R81, RZ, PT ;  /* 0x000000ff5100720b */ /* 0x020fe20003f0d000 */
[----:B------:R-:W-:Y:S02]  /*0470*/  USEL UR4, URZ, 0xffffffff, UP0 ;  /* 0xffffffffff047887 */ /* 0x000fe40008000000 */
[----:B------:R-:W-:-:S10]  /*0480*/  UISETP.NE.AND.EX UP2, UPT, UR5, URZ, UPT, UP2 ;  /* 0x000000ff0500728c */ /* 0x000fd4000bf45320 */
[----:B------:R-:W-:Y:S01]  /*0490*/  VOTEU.ANY UP1, P0 ;  /* 0x0000000000ff7886 */ /* 0x000fe20000020100 */
[----:B------:R-:W-:-:S04]  /*04a0*/  @!UP2 USEL UR4, URZ, 0xffffffff, UP1 ;  /* 0xffffffffff04a887 */ /* 0x000fc80008800000 */
[----:B------:R-:W-:-:S04]  /*04b0*/  ULOP3.LUT UR4, UR4, 0x1, URZ, 0xc0, !UPT ;  /* 0x0000000104047892 */ /* 0x000fc8000f8ec0ff */
[----:B------:R-:W-:-:S11]  /*04c0*/  UISETP.NE.U32.AND UP2, UPT, UR4, 0x1, UPT ;  /* 0x000000010400788c */ /* 0x000fd6000bf45070 */
.L_x_8:
[----:B-1----:R-:W1:Y:S01]  /*04d0*/  SHFL.IDX PT, R2, R173, RZ, 0x1f ;  /* 0x00001fffad027589 */ /* 0x002e6200000e0000 */
[----:B------:R-:W-:-:S04]  /*04e0*/  UISETP.NE.AND UP1, UPT, UR8, 0x2, UPT ;  /* 0x000000020800788c */ /* 0x000fc8000bf25270 */
[----:B------:R-:W-:Y:S01]  /*04f0*/  USEL UR6, URZ, 0x1, UP1 ;  /* 0x00000001ff067887 */ /* 0x000fe20008800000 */
[----:B-1----:R-:W-:-:S13]  /*0500*/  ISETP.NE.AND P0, PT, R2, RZ, PT ;  /* 0x000000ff0200720c */ /* 0x002fda0003f05270 */
[----:B------:R-:W-:Y:S05]  /*0510*/  @P0 BRA `(.L_x_9) ;  /* 0x0000000000f40947 */ /* 0x000fea0003800000 */
[----:B------:R-:W-:Y:S01]  /*0520*/  ELECT P0, URZ, PT ;  /* 0x0000000000ff782f */ /* 0x000fe20003800000 */
[----:B------:R-:W-:-:S12]  /*0530*/  BSSY.RECONVERGENT B0, `(.L_x_9) ;  /* 0x000003b000007945 */ /* 0x000fd80003800200 */
[----:B------:R-:W-:Y:S05]  /*0540*/  @!P0 BRA `(.L_x_10) ;  /* 0x0000000000e48947 */ /* 0x000fea0003800000 */
[----:B------:R-:W1:Y:S01]  /*0550*/  S2UR UR5, SR_CgaCtaId ;  /* 0x00000000000579c3 */ /* 0x000e620000008800 */
[----:B------:R-:W-:Y:S01]  /*0560*/  UMOV UR7, 0x400 ;  /* 0x0000040000077882 */ /* 0x000fe20000000000 */
[----:B------:R-:W-:Y:S02]  /*0570*/  UMOV UR4, 0x1 ;  /* 0x0000000100047882 */ /* 0x000fe40000000000 */
[----:B------:R-:W-:-:S04]  /*0580*/  UIADD3 UR10, UPT, UPT, -UR4, 0x100000, URZ ;  /* 0x00100000040a7890 */ /* 0x000fc8000fffe1ff */
[----:B------:R-:W-:Y:S02]  /*0590*/  USHF.L.U32 UR11, UR10, 0xb, URZ ;  /* 0x0000000b0a0b7899 */ /* 0x000fe400080006ff */
[----:B------:R-:W-:Y:S02]  /*05a0*/  USHF.L.U32 UR10, UR10, 0x1, URZ ;  /* 0x000000010a0a7899 */ /* 0x000fe400080006ff */
[----:B-1----:R-:W-:Y:S01]  /*05b0*/  ULEA UR5, UR5, UR7, 0x18 ;  /* 0x0000000705057291 */ /* 0x002fe2000f8ec0ff */
[----:B------:R-:W1:Y:S11]  /*05c0*/  FENCE.VIEW.ASYNC.S ;  /* 0x00000000000073c6 */ /* 0x000e760000000000 */
[----:B-1----:R1:W3:Y:S01]  /*05d0*/  SYNCS.EXCH.64 URZ, [UR5], UR10 ;  /* 0x0000000a05ff75b2 */ /* 0x0022e20008000100 */
[----:B------:R1:W4:Y:S01]  /*05e0*/  SYNCS.EXCH.64 URZ, [UR5+0xc0], UR10 ;  /* 0x0000c00a05ff75b2 */ /* 0x0003220008000100 */
[----:B------:R1:W1:Y:S01]  /*05f0*/  SYNCS.EXCH.64 URZ, [UR5+0x8], UR10 ;  /* 0x0000080a05ff75b2 */ /* 0x0002620008000100 */
        /* <DEDUP_REMOVED lines=45> */
[----:B---34-:R-:W-:Y:S01]  /*08d0*/  NOP ;  /* 0x0000000000007918 */ /* 0x018fe20000000000 */
.L_x_10:
[----:B-1----:R-:W-:Y:S05]  /*08e0*/  BSYNC.RECONVERGENT B0 ;  /* 0x0000000000007941 */ /* 0x002fea0003800200 */
.L_x_9:
[----:B------:R-:W1:Y:S01]  /*08f0*/  SHFL.IDX PT, R2, R173, RZ, 0x1f ;  /* 0x00001fffad027589 */ /* 0x000e6200000e0000 */
[----:B------:R-:W-:Y:S01]  /*0900*/  NOP ;  /* 0x0000000000007918 */ /* 0x000fe20000000000 */
[----:B-1----:R-:W-:-:S13]  /*0910*/  ISETP.NE.AND P0, PT, R2, 0x1, PT ;  /* 0x000000010200780c */ /* 0x002fda0003f05270 */
[----:B------:R-:W-:Y:S05]  /*0920*/  @P0 BRA `(.L_x_11) ;  /* 0x0000000000480947 */ /* 0x000fea0003800000 */
[----:B------:R-:W1:Y:S01]  /*0930*/  S2UR UR7, SR_CgaCtaId ;  /* 0x00000000000779c3 */ /* 0x000e620000008800 */
[----:B------:R-:W-:Y:S01]  /*0940*/  UMOV UR9, 0x400 ;  /* 0x0000040000097882 */ /* 0x000fe20000000000 */
[----:B------:R-:W-:Y:S01]  /*0950*/  UMOV UR5, 0x20 ;  /* 0x0000002000057882 */ /* 0x000fe20000000000 */
[----:B------:R-:W-:Y:S01]  /*0960*/  UMOV UR4, 0x80 ;  /* 0x0000008000047882 */ /* 0x000fe20000000000 */
[----:B------:R-:W-:-:S04]  /*0970*/  UIADD3 UR10, UPT, UPT, -UR5, 0x100000, URZ ;  /* 0x00100000050a7890 */ /* 0x000fc8000fffe1ff */
[----:B------:R-:W-:Y:S02]  /*0980*/  USHF.L.U32 UR11, UR10, 0xb, URZ ;  /* 0x0000000b0a0b7899 */ /* 0x000fe400080006ff */
[----:B------:R-:W-:Y:S02]  /*0990*/  USHF.L.U32 UR10, UR10, 0x1, URZ ;  /* 0x000000010a0a7899 */ /* 0x000fe400080006ff */
[----:B------:R-:W-:-:S04]  /*09a0*/  UIADD3 UR4, UPT, UPT, -UR4, 0x100000, URZ ;  /* 0x0010000004047890 */ /* 0x000fc8000fffe1ff */
[----:B------:R-:W-:Y:S02]  /*09b0*/  USHF.L.U32 UR5, UR4, 0xb, URZ ;  /* 0x0000000b04057899 */ /* 0x000fe400080006ff */
[----:B------:R-:W-:Y:S01]  /*09c0*/  USHF.L.U32 UR4, UR4, 0x1, URZ ;  /* 0x0000000104047899 */ /* 0x000fe200080006ff */
[----:B------:R-:W-:Y:S01]  /*09d0*/  ELECT P0, URZ, PT ;  /* 0x0000000000ff782f */ /* 0x000fe20003800000 */
[----:B-1----:R-:W-:Y:S01]  /*09e0*/  ULEA UR7, UR7, UR9, 0x18 ;  /* 0x0000000907077291 */ /* 0x002fe2000f8ec0ff */
[----:B------:R-:W1:Y:S11]  /*09f0*/  FENCE.VIEW.ASYNC.S ;  /* 0x00000000000073c6 */ /* 0x000e760000000000 */
[----:B-1----:R1:W3:Y:S01]  /*0a00*/  SYNCS.EXCH.64 URZ, [UR7+0x180], UR10 ;  /* 0x0001800a07ff75b2 */ /* 0x0022e20008000100 */
[----:B------:R1:W4:Y:S01]  /*0a10*/  SYNCS.EXCH.64 URZ, [UR7+0x190], UR4 ;  /* 0x0001900407ff75b2 */ /* 0x0003220008000100 */
[----:B------:R1:W1:Y:S01]  /*0a20*/  SYNCS.EXCH.64 URZ, [UR7+0x188], UR10 ;  /* 0x0001880a07ff75b2 */ /* 0x0002620008000100 */
[----:B------:R1:W1:Y:S01]  /*0a30*/  SYNCS.EXCH.64 URZ, [UR7+0x198], UR4 ;  /* 0x0001980407ff75b2 */ /* 0x0002620008000100 */
[----:B------:R-:W-:Y:S01]  /*0a40*/  NOP ;  /* 0x0000000000007918 */ /* 0x000fe20000000000 */
.L_x_11:
[----:B------:R-:W2:Y:S01]  /*0a50*/  SHFL.IDX PT, R2, R173, RZ, 0x1f ;  /* 0x00001fffad027589 */ /* 0x000ea200000e0000 */
[----:B------:R-:W-:Y:S01]  /*0a60*/  NOP ;  /* 0x0000000000007918 */ /* 0x000fe20000000000 */
[----:B--2---:R-:W-:-:S13]  /*0a70*/  ISETP.NE.AND P0, PT, R2, 0x3, PT ;  /* 0x000000030200780c */ /* 0x004fda0003f05270 */
[----:B------:R-:W-:Y:S05]  /*0a80*/  @P0 BRA `(.L_x_12) ;  /* 0x0000000000300947 */ /* 0x000fea0003800000 */
[----:B-1----:R-:W1:Y:S01]  /*0a90*/  S2UR UR5, SR_CgaCtaId ;  /* 0x00000000000579c3 */ /* 0x002e620000008800 */
[----:B------:R-:W-:Y:S01]  /*0aa0*/  UMOV UR7, 0x400 ;  /* 0x0000040000077882 */ /* 0x000fe20000000000 */
[----:B------:R-:W-:Y:S01]  /*0ab0*/  UMOV UR4, 0x20 ;  /* 0x0000002000047882 */ /* 0x000fe20000000000 */
[----:B------:R-:W-:Y:S01]  /*0ac0*/  ELECT P0, URZ, PT ;  /* 0x0000000000ff782f */ /* 0x000fe20003800000 */
[----:B------:R-:W-:-:S04]  /*0ad0*/  UIADD3 UR10, UPT, UPT, -UR4, 0x100000, URZ ;  /* 0x00100000040a7890 */ /* 0x000fc8000fffe1ff */
[----:B------:R-:W-:Y:S02]  /*0ae0*/  USHF.L.U32 UR11, UR10, 0xb, URZ ;  /* 0x0000000b0a0b7899 */ /* 0x000fe400080006ff */
[----:B------:R-:W-:Y:S02]  /*0af0*/  USHF.L.U32 UR10, UR10, 0x1, URZ ;  /* 0x000000010a0a7899 */ /* 0x000fe400080006ff */
[----:B-1----:R-:W-:Y:S01]  /*0b00*/  ULEA UR5, UR5, UR7, 0x18 ;  /* 0x0000000705057291 */ /* 0x002fe2000f8ec0ff */
[----:B------:R-:W1:Y:S11]  /*0b10*/  FENCE.VIEW.ASYNC.S ;  /* 0x00000000000073c6 */ /* 0x000e760000000000 */
[----:B-1----:R2:W1:Y:S01]  /*0b20*/  SYNCS.EXCH.64 URZ, [UR5+0x1a0], UR10 ;  /* 0x0001a00a05ff75b2 */ /* 0x0024620008000100 */
[----:B------:R2:W1:Y:S02]  /*0b30*/  SYNCS.EXCH.64 URZ, [UR5+0x1a8], UR10 ;  /* 0x0001a80a05ff75b2 */ /* 0x0004640008000100 */
[----:B--2---:R-:W-:Y:S01]  /*0b40*/  NOP ;  /* 0x0000000000007918 */ /* 0x004fe20000000000 */
.L_x_12:
[----:B------:R-:W2:Y:S01]  /*0b50*/  SHFL.IDX PT, R2, R173, RZ, 0x1f ;  /* 0x00001fffad027589 */ /* 0x000ea200000e0000 */
[----:B------:R-:W-:Y:S01]  /*0b60*/  NOP ;  /* 0x0000000000007918 */ /* 0x000fe20000000000 */
[----:B--2---:R-:W-:-:S13]  /*0b70*/  ISETP.NE.AND P0, PT, R2, 0x4, PT ;  /* 0x000000040200780c */ /* 0x004fda0003f05270 */
[----:B------:R-:W-:Y:S05]  /*0b80*/  @P0 BRA `(.L_x_13) ;  /* 0x00000000004c0947 */ /* 0x000fea0003800000 */
[----:B-1----:R-:W1:Y:S01]  /*0b90*/  S2UR UR5, SR_CgaCtaId ;  /* 0x00000000000579c3 */ /* 0x002e620000008800 */
[----:B------:R-:W-:Y:S01]  /*0ba0*/  UMOV UR9, 0x100 ;  /* 0x0000010000097882 */ /* 0x000fe20000000000 */
[----:B------:R-:W-:Y:S01]  /*0bb0*/  UMOV UR7, 0x400 ;  /* 0x0000040000077882 */ /* 0x000fe20000000000 */
[----:B------:R-:W-:Y:S01]  /*0bc0*/  USEL UR9, UR9, 0xe0, UP2 ;  /* 0x000000e009097887 */ /* 0x000fe20009000000 */
[----:B------:R-:W-:Y:S01]  /*0bd0*/  UMOV UR4, 0x1 ;  /* 0x0000000100047882 */ /* 0x000fe20000000000 */
[----:B------:R-:W-:Y:S01]  /*0be0*/  ELECT P0, URZ, PT ;  /* 0x0000000000ff782f */ /* 0x000fe20003800000 */
[----:B------:R-:W-:-:S04]  /*0bf0*/  UIADD3 UR10, UPT, UPT, -UR4, 0x100000, URZ ;  /* 0x00100000040a7890 */ /* 0x000fc8000fffe1ff */
[----:B------:R-:W-:Y:S02]  /*0c00*/  USHF.L.U32 UR11, UR10, 0xb, URZ ;  /* 0x0000000b0a0b7899 */ /* 0x000fe400080006ff */
[----:B------:R-:W-:Y:S02]  /*0c10*/  USHF.L.U32 UR10, UR10, 0x1, URZ ;  /* 0x000000010a0a7899 */ /* 0x000fe400080006ff */
[----:B------:R-:W-:-:S04]  /*0c20*/  UIADD3 UR12, UPT, UPT, -UR9, 0x100000, URZ ;  /* 0x00100000090c7890 */ /* 0x000fc8000fffe1ff */
[----:B------:R-:W-:Y:S02]  /*0c30*/  USHF.L.U32 UR13, UR12, 0xb, URZ ;  /* 0x0000000b0c0d7899 */ /* 0x000fe400080006ff */
[----:B------:R-:W-:Y:S02]  /*0c40*/  USHF.L.U32 UR12, UR12, 0x1, URZ ;  /* 0x000000010c0c7899 */ /* 0x000fe400080006ff */
[----:B-1----:R-:W-:Y:S01]  /*0c50*/  ULEA UR5, UR5, UR7, 0x18 ;  /* 0x0000000705057291 */ /* 0x002fe2000f8ec0ff */
[----:B------:R-:W1:Y:S11]  /*0c60*/  FENCE.VIEW.ASYNC.S ;  /* 0x00000000000073c6 */ /* 0x000e760000000000 */
[----:B-1----:R2:W1:Y:S01]  /*0c70*/  SYNCS.EXCH.64 URZ, [UR5+0x1b0], UR10 ;  /* 0x0001b00a05ff75b2 */ /* 0x0024620008000100 */
[----:B------:R2:W1:Y:S01]  /*0c80*/  SYNCS.EXCH.64 URZ, [UR5+0x1c0], UR12 ;  /* 0x0001c00c05ff75b2 */ /* 0x0004620008000100 */
[----:B------:R2:W1:Y:S01]  /*0c90*/  SYNCS.EXCH.64 URZ, [UR5+0x1b8], UR10 ;  /* 0x0001b80a05ff75b2 */ /* 0x0004620008000100 */
[----:B------:R2:W1:Y:S02]  /*0ca0*/  SYNCS.EXCH.64 URZ, [UR5+0x1c8], UR12 ;  /* 0x0001c80c05ff75b2 */ /* 0x0004640008000100 */
[----:B--2---:R-:W-:Y:S01]  /*0cb0*/  NOP ;  /* 0x0000000000007918 */ /* 0x004fe20000000000 */
.L_x_13:
[----:B------:R-:W2:Y:S01]  /*0cc0*/  SHFL.IDX PT, R2, R173, RZ, 0x1f ;  /* 0x00001fffad027589 */ /* 0x000ea200000e0000 */
[----:B------:R-:W-:Y:S01]  /*0cd0*/  NOP ;  /* 0x0000000000007918 */ /* 0x000fe20000000000 */
[----:B--2---:R-:W-:-:S13]  /*0ce0*/  ISETP.NE.AND P0, PT, R2, 0x5, PT ;  /* 0x000000050200780c */ /* 0x004fda0003f05270 */
[----:B------:R-:W-:Y:S05]  /*0cf0*/  @P0 BRA `(.L_x_14) ;  /* 0x0000000000580947 */ /* 0x000fea0003800000 */
[----:B-1----:R-:W1:Y:S01]  /*0d00*/  S2UR UR7, SR_CgaCtaId ;  /* 0x00000000000779c3 */ /* 0x002e620000008800 */
        /* <DEDUP_REMOVED lines=12> */
[----:B-1----:R2:W1:Y:S01]  /*0dd0*/  SYNCS.EXCH.64 URZ, [UR7+0x1d0], UR10 ;  /* 0x0001d00a07ff75b2 */ /* 0x0024620008000100 */
[----:B------:R2:W1:Y:S01]  /*0de0*/  SYNCS.EXCH.64 URZ, [UR7+0x1f0], UR4 ;  /* 0x0001f00407ff75b2 */ /* 0x0004620008000100 */
[----:B------:R2:W1:Y:S01]  /*0df0*/  SYNCS.EXCH.64 URZ, [UR7+0x1d8], UR10 ;  /* 0x0001d80a07ff75b2 */ /* 0x0004620008000100 */
[----:B------:R2:W1:Y:S01]  /*0e00*/  SYNCS.EXCH.64 URZ, [UR7+0x1f8], UR4 ;  /* 0x0001f80407ff75b2 */ /* 0x0004620008000100 */
[----:B------:R2:W1:Y:S01]  /*0e10*/  SYNCS.EXCH.64 URZ, [UR7+0x1e0], UR10 ;  /* 0x0001e00a07ff75b2 */ /* 0x0004620008000100 */
[----:B------:R2:W1:Y:S01]  /*0e20*/  SYNCS.EXCH.64 URZ, [UR7+0x200], UR4 ;  /* 0x0002000407ff75b2 */ /* 0x0004620008000100 */
[----:B------:R2:W1:Y:S01]  /*0e30*/  SYNCS.EXCH.64 URZ, [UR7+0x1e8], UR10 ;  /* 0x0001e80a07ff75b2 */ /* 0x0004620008000100 */
[----:B------:R2:W1:Y:S02]  /*0e40*/  SYNCS.EXCH.64 URZ, [UR7+0x208], UR4 ;  /* 0x0002080407ff75b2 */ /* 0x0004640008000100 */
[----:B--2---:R-:W-:Y:S01]  /*0e50*/  NOP ;  /* 0x0000000000007918 */ /* 0x004fe20000000000 */
.L_x_14:
        /* <DEDUP_REMOVED lines=18> */
.L_x_15:
[----:B-1----:R-:W1:Y:S01]  /*0f80*/  S2UR UR5, SR_CTAID.X ;  /* 0x00000000000579c3 */ /* 0x002e620000002500 */
[----:B------:R-:W-:-:S05]  /*0f90*/  CS2R.32 R170, SR_CgaSize ;  /* 0x0000000000aa7805 */ /* 0x000fca0000008a00 */
[----:B------:R-:W-:-:S05]  /*0fa0*/  IMAD R170, R170, -0xa0, RZ ;  /* 0xffffff60aaaa7824 */ /* 0x000fca00078e02ff */
[----:B------:R-:W-:-:S14]  /*0fb0*/  R2UR UR9, R170 ;  /* 0x00000000aa0972ca */ /* 0x000fdc00000e0000 */
[----:B------:R-:W2:Y:S01]  /*0fc0*/  LDCU UR9, c[0x0][UR9+0x2b0] ;  /* 0x00005600090977ac */ /* 0x000ea20008000800 */
[----:B------:R-:W-:Y:S01]  /*0fd0*/  NOP ;  /* 0x0000000000007918 */ /* 0x000fe20000000000 */
[----:B------:R-:W-:-:S05]  /*0fe0*/  CS2R.32 R170, SR_CgaSize ;  /* 0x0000000000aa7805 */ /* 0x000fca0000008a00 */
[----:B------:R-:W-:-:S05]  /*0ff0*/  IMAD R170, R170, -0xa0, RZ ;  /* 0xffffff60aaaa7824 */ /* 0x000fca00078e02ff */
[----:B------:R-:W-:-:S14]  /*1000*/  R2UR UR7, R170 ;  /* 0x00000000aa0772ca */ /* 0x000fdc00000e0000 */
[----:B------:R-:W3:Y:S01]  /*1010*/  LDCU UR7, c[0x0][UR7+0x2b4] ;  /* 0x00005680070777ac */ /* 0x000ee20008000800 */
[----:B------:R-:W4:Y:S08]  /*1020*/  S2UR UR4, SR_CTAID.Y ;  /* 0x00000000000479c3 */ /* 0x000f300000002600 */
[----:B------:R-:W3:Y:S01]  /*1030*/  LDC R9, c[0x0][0xb24] ;  /* 0x0002c900ff097b82 */ /* 0x000ee20000000800 */
[----:B-1----:R-:W-:-:S02]  /*1040*/  I2FP.F32.U32 R5, UR5 ;  /* 0x0000000500057c45 */ /* 0x002fc40008201000 */
[----:B------:R-:W-:-:S05]  /*1050*/  CS2R.32 R3, SR_CgaSize ;  /* 0x0000000000037805 */ /* 0x000fca0000008a00 */
[----:B------:R-:W-:-:S06]  /*1060*/  IMAD R3, R3, -0xa0, RZ ;  /* 0xffffff6003037824 */ /* 0x000fcc00078e02ff */
[----:B------:R-:W1:Y:S01]  /*1070*/  LDC R3, c[0x0][R3+0x2a0] ;  /* 0x0000a80003037b82 */ /* 0x000e620000000800 */
[----:B------:R-:W-:Y:S01]  /*1080*/  MOV R21, UR5 ;  /* 0x0000000500157c02 */ /* 0x000fe20008000f00 */
[----:B--2---:R-:W-:Y:S01]  /*1090*/  FMUL R5, R5, UR9 ;  /* 0x0000000905057c20 */ /* 0x004fe20008400000 */
[----:B----4-:R-:W-:Y:S02]  /*10a0*/  I2FP.F32.U32 R4, UR4 ;  /* 0x0000000400047c45 */ /* 0x010fe40008201000 */
[----:B------:R-:W-:-:S05]  /*10b0*/  CS2R.32 R2, SR_CgaSize ;  /* 0x0000000000027805 */ /* 0x000fca0000008a00 */
[----:B------:R-:W-:-:S06]  /*10c0*/  IMAD R2, R2, -0xa0, RZ ;  /* 0xffffff6002027824 */ /* 0x000fcc00078e02ff */
[----:B------:R-:W2:Y:S01]  /*10d0*/  LDC R2, c[0x0][R2+0x2a4] ;  /* 0x0000a90002027b82 */ /* 0x000ea20000000800 */
[----:B------:R-:W4:Y:S01]  /*10e0*/  F2I.U32.TRUNC.NTZ R170, R5 ;  /* 0x0000000500aa7305 */ /* 0x000f22000020f000 */
[----:B------:R-:W-:Y:S01]  /*10f0*/  MOV R20, UR4 ;  /* 0x0000000400147c02 */ /* 0x000fe20008000f00 */
[----:B---3--:R-:W-:-:S05]  /*1100*/  FMUL R4, R4, UR7 ;  /* 0x0000000704047c20 */ /* 0x008fca0008400000 */
[----:B------:R-:W-:Y:S01]  /*1110*/  BAR.SYNC.DEFER_BLOCKING 0x0 ;  /* 0x0000000000007b1d */ /* 0x000fe20000010000 */
[----:B------:R-:W-:-:S05]  /*1120*/  ISETP.GE.AND P0, PT, R9, 0x1, PT ;  /* 0x000000010900780c */ /* 0x000fca0003f06270 */
[----:B------:R-:W3:Y:S02]  /*1130*/  F2I.U32.TRUNC.NTZ R147, R4 ;  /* 0x0000000400937305 */ /* 0x000ee4000020f000 */
[----:B------:R-:W2:Y:S01]  /*1140*/  S2UR UR36, SR_CTAID.Z ;  /* 0x00000000002479c3 */ /* 0x000ea20000002700 */
[----:B----4-:R-:W-:-:S05]  /*1150*/  IADD3 R170, PT, PT, -R170, RZ, RZ ;  /* 0x000000ffaaaa7210 */ /* 0x010fca0007ffe1ff */
[----:B-1----:R-:W-:Y:S01]  /*1160*/  IMAD R170, R3, R170, UR5 ;  /* 0x0000000503aa7e24 */ /* 0x002fe2000f8e02aa */
[----:B---3--:R-:W-:-:S05]  /*1170*/  IADD3 R147, PT, PT, -R147, RZ, RZ ;  /* 0x000000ff93937210 */ /* 0x008fca0007ffe1ff */
[----:B--2---:R-:W-:Y:S01]  /*1180*/  IMAD R147, R2, R147, UR4 ;  /* 0x0000000402937e24 */ /* 0x004fe2000f8e0293 */
[----:B------:R-:W-:Y:S06]  /*1190*/  @!P0 BRA `(.L_x_16) ;  /* 0x0000000000b88947 */ /* 0x000fec0003800000 */
[----:B------:R-:W1:Y:S01]  /*11a0*/  LDC.64 R4, c[0x0][0xb18] ;  /* 0x0002c600ff047b82 */ /* 0x000e620000000a00 */
[----:B------:R-:W-:-:S07]  /*11b0*/  ISETP.NE.AND P0, PT, R9, 0x1, PT ;  /* 0x000000010900780c */ /* 0x000fce0003f05270 */
[----:B------:R-:W2:Y:S08]  /*11c0*/  LDC R10, c[0x0][0xb0c] ;  /* 0x0002c300ff0a7b82 */ /* 0x000eb00000000800 */
[----:B------:R-:W3:Y:S08]  /*11d0*/  LDC R11, c[0x0][0x370] ;  /* 0x0000dc00ff0b7b82 */ /* 0x000ef00000000800 */
[----:B------:R-:W4:Y:S01]  /*11e0*/  LDC R12, c[0x0][0x374] ;  /* 0x0000dd00ff0c7b82 */ /* 0x000f220000000800 */
[----:B-1----:R-:W-:-:S07]  /*11f0*/  ISETP.NE.AND P1, PT, R4, 0x1, PT ;  /* 0x000000010400780c */ /* 0x002fce0003f25270 */
[----:B------:R-:W3:Y:S01]  /*1200*/  LDC.64 R6, c[0x0][0xb10] ;  /* 0x0002c400ff067b82 */ /* 0x000ee20000000a00 */
[----:B--2---:R-:W-:-:S07]  /*1210*/  ISETP.NE.AND P2, PT, R10, 0x1, PT ;  /* 0x000000010a00780c */ /* 0x004fce0003f45270 */
[----:B------:R-:W1:Y:S08]  /*1220*/  LDC R8, c[0x0][0xb20] ;  /* 0x0002c800ff087b82 */ /* 0x000e700000000800 */
[----:B------:R-:W2:Y:S01]  /*1230*/  LDC.64 R2, c[0x0][0xb28] ;  /* 0x0002ca00ff027b82 */ /* 0x000ea20000000a00 */
[----:B----4-:R-:W-:-:S04]  /*1240*/  IMAD.HI.U32 R13, R12, R5, RZ ;  /* 0x000000050c0d7227 */ /* 0x010fc800078e00ff */
[----:B------:R-:W-:-:S04]  /*1250*/  IMAD.HI.U32 R5, R20, R5, RZ ;  /* 0x0000000514057227 */ /* 0x000fc800078e00ff */
[----:B---3--:R-:W-:-:S04]  /*1260*/  IMAD.HI.U32 R14, R11, R6, RZ ;  /* 0x000000060b0e7227 */ /* 0x008fc800078e00ff */
[C---:B------:R-:W-:Y:S01]  /*1270*/  IMAD.HI.U32 R16, R21.reuse, R6, RZ ;  /* 0x0000000615107227 */ /* 0x040fe200078e00ff */
[-C--:B------:R-:W-:Y:S02]  /*1280*/  @P2 SHF.R.U32.HI R11, RZ, R7.reuse, R14 ;  /* 0x00000007ff0b2219 */ /* 0x080fe4000001160e */
[-C--:B-1----:R-:W-:Y:S02]  /*1290*/  @P1 SHF.R.U32.HI R12, RZ, R8.reuse, R13 ;  /* 0x00000008ff0c1219 */ /* 0x082fe4000001160d */
[----:B------:R-:W-:Y:S02]  /*12a0*/  SHF.R.U32.HI R5, RZ, R8, R5 ;  /* 0x00000008ff057219 */ /* 0x000fe40000011605 */
[----:B------:R-:W-:Y:S02]  /*12b0*/  SHF.R.U32.HI R16, RZ, R7, R16 ;  /* 0x00000007ff107219 */ /* 0x000fe40000011610 */
[----:B------:R-:W-:Y:S01]  /*12c0*/  SEL R5, R20, R5, !P1 ;  /* 0x0000000514057207 */ /* 0x000fe20004800000 */
[----:B--2---:R-:W-:Y:S01]  /*12d0*/  IMAD.HI.U32 R14, R12, R2, RZ ;  /* 0x000000020c0e7227 */ /* 0x004fe200078e00ff */
[----:B------:R-:W-:-:S02]  /*12e0*/  SEL R7, R21, R16, !P2 ;  /* 0x0000001015077207 */ /* 0x000fc40005000000 */
[----:B------:R-:W-:Y:S01]  /*12f0*/  IADD3 R13, PT, PT, -R5, RZ, RZ ;  /* 0x000000ff050d7210 */ /* 0x000fe20007ffe1ff */
[----:B------:R-:W-:Y:S01]  /*1300*/  IMAD.HI.U32 R6, R11, R2, RZ ;  /* 0x000000020b067227 */ /* 0x000fe200078e00ff */
[----:B------:R-:W-:-:S03]  /*1310*/  @P0 SHF.R.U32.HI R12, RZ, R3, R14 ;  /* 0x00000003ff0c0219 */ /* 0x000fc6000001160e */
[----:B------:R-:W-:Y:S01]  /*1320*/  IMAD R13, R4, R13, R20 ;  /* 0x0000000d040d7224 */ /* 0x000fe200078e0214 */
[----:B------:R-:W-:Y:S01]  /*1330*/  @P0 SHF.R.U32.HI R11, RZ, R3, R6 ;  /* 0x00000003ff0b0219 */ /* 0x000fe20000011606 */
[----:B------:R-:W-:-:S04]  /*1340*/  IMAD R12, R12, R9, RZ ;  /* 0x000000090c0c7224 */ /* 0x000fc800078e02ff */
[----:B------:R-:W-:Y:S01]  /*1350*/  IMAD R6, R11, R9, RZ ;  /* 0x000000090b067224 */ /* 0x000fe200078e02ff */
[----:B------:R-:W-:-:S04]  /*1360*/  ISETP.GE.AND P1, PT, R5, R12, PT ;  /* 0x0000000c0500720c */ /* 0x000fc80003f26270 */
[----:B------:R-:W-:Y:S01]  /*1370*/  ISETP.GE.OR P1, PT, R7, R6, P1 ;  /* 0x000000060700720c */ /* 0x000fe20000f26670 */
[----:B------:R-:W-:-:S05]  /*1380*/  IMAD.HI.U32 R6, R5, R2, RZ ;  /* 0x0000000205067227 */ /* 0x000fca00078e00ff */
[----:B------:R-:W-:-:S04]  /*1390*/  SHF.R.U32.HI R6, RZ, R3, R6 ;  /* 0x00000003ff067219 */ /* 0x000fc80000011606 */
[----:B------:R-:W-:-:S03]  /*13a0*/  SEL R6, R5, R6, !P0 ;  /* 0x0000000605067207 */ /* 0x000fc60004000000 */
[----:B------:R-:W-:Y:S01]  /*13b0*/  @!P1 IMAD.HI.U32 R8, R7, R2, RZ ;  /* 0x0000000207089227 */ /* 0x000fe200078e00ff */
[----:B------:R-:W-:-:S04]  /*13c0*/  IADD3 R2, PT, PT, -R6, RZ, RZ ;  /* 0x000000ff06027210 */ /* 0x000fc80007ffe1ff */
[----:B------:R-:W-:Y:S01]  /*13d0*/  @!P1 SHF.R.U32.HI R8, RZ, R3, R8 ;  /* 0x00000003ff089219 */ /* 0x000fe20000011608 */
[----:B------:R-:W-:-:S03]  /*13e0*/  IMAD R2, R9, R2, R5 ;  /* 0x0000000209027224 */ /* 0x000fc600078e0205 */
[----:B------:R-:W-:-:S05]  /*13f0*/  @!P1 SEL R3, R7, R8, !P0 ;  /* 0x0000000807039207 */ /* 0x000fca0004000000 */
[--C-:B------:R-:W-:Y:S02]  /*1400*/  @!P1 IMAD.IADD R6, R6, 0x1, -R3.reuse ;  /* 0x0000000106069824 */ /* 0x100fe400078e0a03 */
[----:B------:R-:W-:Y:S01]  /*1410*/  @!P1 IMAD R3, R2, R11, R3 ;  /* 0x0000000b02039224 */ /* 0x000fe200078e0203 */
[----:B------:R-:W-:Y:S01]  /*1420*/  IADD3 R2, PT, PT, -R7, RZ, RZ ;  /* 0x000000ff07027210 */ /* 0x000fe20007ffe1ff */
[----:B------:R-:W-:Y:S02]  /*1430*/  @!P1 IMAD R5, R6, R9, R7 ;  /* 0x0000000906059224 */ /* 0x000fe400078e0207 */
[----:B------:R-:W-:Y:S02]  /*1440*/  @!P1 IMAD.MOV.U32 R7, RZ, RZ, R3 ;  /* 0x000000ffff079224 */ /* 0x000fe400078e0003 */
[----:B------:R-:W-:Y:S02]  /*1450*/  IMAD R2, R10, R2, R21 ;  /* 0x000000020a027224 */ /* 0x000fe400078e0215 */
[----:B------:R-:W-:-:S02]  /*1460*/  IMAD R20, R5, R4, R13 ;  /* 0x0000000405147224 */ /* 0x000fc400078e020d */
[----:B------:R-:W-:Y:S02]  /*1470*/  IMAD R21, R7, R10, R2 ;  /* 0x0000000a07157224 */ /* 0x000fe400078e0202 */
.L_x_16:
[----:B------:R-:W1:Y:S01]  /*1480*/  LDCU UR4, c[0x0][0xb30] ;  /* 0x00016600ff0477ac */ /* 0x000e620008000800 */
[----:B------:R-:W2:Y:S08]  /*1490*/  S2UR UR37, SR_CgaCtaId ;  /* 0x00000000002579c3 */ /* 0x000eb00000008800 */
[----:B------:R-:W3:Y:S01]  /*14a0*/  LDC R72, c[0x0][0xb24] ;  /* 0x0002c900ff487b82 */ /* 0x000ee20000000800 */
[----:B-1----:R-:W-:-:S09]  /*14b0*/  UISETP.NE.AND UP1, UPT, UR4, 0x1, UPT ;  /* 0x000000010400788c */ /* 0x002fd2000bf25270 */
[----:B--2---:R-:W-:Y:S05]  /*14c0*/  BRA.U UP1, `(.L_x_17) ;  /* 0x0000000101407547 */ /* 0x004fea000b800000 */
[----:B------:R-:W1:Y:S08]  /*14d0*/  LDC.64 R4, c[0x0][0xb10] ;  /* 0x0002c400ff047b82 */ /* 0x000e700000000a00 */
[----:B------:R-:W2:Y:S08]  /*14e0*/  LDC.64 R2, c[0x0][0xb18] ;  /* 0x0002c600ff027b82 */ /* 0x000eb00000000a00 */
[----:B------:R-:W4:Y:S08]  /*14f0*/  LDC R6, c[0x0][0xb20] ;  /* 0x0002c800ff067b82 */ /* 0x000f300000000800 */
[----:B------:R-:W3:Y:S01]  /*1500*/  LDC R8, c[0x0][0xb0c] ;  /* 0x0002c300ff087b82 */ /* 0x000ee20000000800 */
[----:B-1----:R-:W-:-:S05]  /*1510*/  IMAD.HI.U32 R4, R21, R4, RZ ;  /* 0x0000000415047227 */ /* 0x002fca00078e00ff */
[----:B------:R-:W-:Y:S01]  /*1520*/  SHF.R.U32.HI R4, RZ, R5, R4 ;  /* 0x00000005ff047219 */ /* 0x000fe20000011604 */
[----:B--2---:R-:W-:Y:S01]  /*1530*/  IMAD.HI.U32 R3, R20, R3, RZ ;  /* 0x0000000314037227 */ /* 0x004fe200078e00ff */
[----:B------:R-:W-:-:S04]  /*1540*/  ISETP.NE.AND P0, PT, R2, 0x1, PT ;  /* 0x000000010200780c */ /* 0x000fc80003f05270 */
[----:B----4-:R-:W-:-:S04]  /*1550*/  SHF.R.U32.HI R3, RZ, R6, R3 ;  /* 0x00000006ff037219 */ /* 0x010fc80000011603 */
[----:B------:R-:W-:Y:S02]  /*1560*/  SEL R3, R20, R3, !P0 ;  /* 0x0000000314037207 */ /* 0x000fe40004000000 */
[----:B---3--:R-:W-:-:S04]  /*1570*/  ISETP.NE.AND P1, PT, R8, 0x1, PT ;  /* 0x000000010800780c */ /* 0x008fc80003f25270 */
[----:B------:R-:W-:-:S05]  /*1580*/  SEL R4, R21, R4, !P1 ;  /* 0x0000000415047207 */ /* 0x000fca0004800000 */
[----:B------:R-:W-:Y:S02]  /*1590*/  IMAD.IADD R5, R3, 0x1, -R4 ;  /* 0x0000000103057824 */ /* 0x000fe400078e0a04 */
[----:B------:R-:W-:Y:S02]  /*15a0*/  IMAD.IADD R3, R4, 0x1, -R3 ;  /* 0x0000000104037824 */ /* 0x000fe400078e0a03 */
[----:B------:R-:W-:Y:S02]  /*15b0*/  IMAD R21, R5, R8, R21 ;  /* 0x0000000805157224 */ /* 0x000fe400078e0215 */
[----:B------:R-:W-:-:S07]  /*15c0*/  IMAD R20, R3, R2, R20 ;  /* 0x0000000203147224 */ /* 0x000fce00078e0214 */
.L_x_17:
[----:B------:R-:W-:Y:S01]  /*15d0*/  BAR.SYNC.DEFER_BLOCKING 0x0 ;  /* 0x0000000000007b1d */ /* 0x000fe20000010000 */
[----:B------:R-:W-:Y:S01]  /*15e0*/  UISETP.NE.AND UP1, UPT, UR8, 0x2, UPT ;  /* 0x000000020800788c */ /* 0x000fe2000bf25270 */
[----:B------:R-:W-:Y:S02]  /*15f0*/  ISETP.NE.OR P5, PT, R0, 0x2, !P5 ;  /* 0x000000020000780c */ /* 0x000fe40006fa5670 */
[----:B------:R-:W-:-:S06]  /*1600*/  LOP3.LUT R2, R189, 0x1f, RZ, 0xc0, !PT ;  /* 0x0000001fbd027812 */ /* 0x000fcc00078ec0ff */
[----:B------:R-:W-:Y:S05]  /*1610*/  BRA.U UP1, `(.L_x_18) ;  /* 0x0000001d01247547 */ /* 0x000fea000b800000 */
[----:B------:R-:W1:Y:S01]  /*1620*/  LDCU UR13, c[0x0][0x38c] ;  /* 0x00007180ff0d77ac */ /* 0x000e620008000800 */
[----:B------:R-:W2:Y:S01]  /*1630*/  LDC R9, c[0x0][0x370] ;  /* 0x0000dc00ff097b82 */ /* 0x000ea20000000800 */
[----:B------:R-:W-:Y:S01]  /*1640*/  PLOP3.LUT P1, PT, PT, PT, UP2, 0x80, 0x8 ;  /* 0x000000000008781c */ /* 0x000fe20003f2f028 */
[----:B------:R-:W-:Y:S01]  /*1650*/  IMAD.MOV.U32 R15, RZ, RZ, 0x1 ;  /* 0x00000001ff0f7424 */ /* 0x000fe200078e00ff */
[----:B------:R-:W-:Y:S01]  /*1660*/  ISETP.EQ.OR P4, PT, R2, RZ, P5 ;  /* 0x000000ff0200720c */ /* 0x000fe20002f82670 */
[----:B------:R-:W-:Y:S01]  /*1670*/  IMAD.MOV.U32 R14, RZ, RZ, RZ ;  /* 0x000000ffff0e7224 */ /* 0x000fe200078e00ff */
[----:B------:R-:W-:Y:S02]  /*1680*/  PLOP3.LUT P1, PT, P1, PT, PT, 0x8, 0x80 ;  /* 0x000000000080781c */ /* 0x000fe40000f2e170 */
[----:B------:R-:W-:Y:S01]  /*1690*/  CS2R R12, SRZ ;  /* 0x00000000000c7805 */ /* 0x000fe2000001ff00 */
[----:B------:R-:W-:Y:S01]  /*16a0*/  IMAD.MOV.U32 R10, RZ, RZ, 0x1 ;  /* 0x00000001ff0a7424 */ /* 0x000fe200078e00ff */
[----:B------:R-:W4:Y:S01]  /*16b0*/  LDC R0, c[0x0][0x374] ;  /* 0x0000dd00ff007b82 */ /* 0x000f220000000800 */
[----:B------:R-:W2:Y:S01]  /*16c0*/  LDCU.64 UR22, c[0x0][0x348] ;  /* 0x00006900ff1677ac */ /* 0x000ea20008000a00 */
[----:B------:R-:W-:Y:S01]  /*16d0*/  UMOV UR6, URZ ;  /* 0x000000ff00067c82 */ /* 0x000fe20008000000 */
[----:B-1----:R-:W-:-:S04]  /*16e0*/  UIADD3 UR5, UPT, UPT, UR13, 0x1f, URZ ;  /* 0x0000001f0d057890 */ /* 0x002fc8000fffe0ff */
[----:B------:R-:W-:-:S04]  /*16f0*/  USHF.R.S32.HI UR4, URZ, 0x1f, UR5 ;  /* 0x0000001fff047899 */ /* 0x000fc80008011405 */
[----:B------:R-:W-:-:S04]  /*1700*/  ULEA.HI UR4, UR4, UR5, URZ, 0x5 ;  /* 0x0000000504047291 */ /* 0x000fc8000f8f28ff */
[----:B------:R-:W-:Y:S02]  /*1710*/  USHF.R.S32.HI UR15, URZ, 0x5, UR4 ;  /* 0x00000005ff0f7899 */ /* 0x000fe40008011404 */
[----:B------:R-:W-:Y:S02]  /*1720*/  UIADD3 UR4, UPT, UPT, UR13, -0x1, URZ ;  /* 0xffffffff0d047890 */ /* 0x000fe4000fffe0ff */
[----:B------:R-:W-:Y:S02]  /*1730*/  UISETP.LT.U32.AND UP0, UPT, UR15, 0x18, UPT ;  /* 0x000000180f00788c */ /* 0x000fe4000bf01070 */
[----:B------:R-:W-:Y:S02]  /*1740*/  UISETP.GE.U32.AND UP1, UPT, UR4, -0x3f, UPT ;  /* 0xffffffc10400788c */ /* 0x000fe4000bf26070 */
[----:B------:R-:W-:Y:S02]  /*1750*/  USEL UR14, UR15, 0x18, UP0 ;  /* 0x000000180f0e7887 */ /* 0x000fe40008000000 */
[----:B------:R-:W-:-:S02]  /*1760*/  UIADD3 UR13, UPT, UPT, UR13, 0x3e, URZ ;  /* 0x0000003e0d0d7890 */ /* 0x000fc4000fffe0ff */
[----:B------:R-:W-:Y:S02]  /*1770*/  UIADD3 UR5, UPT, UPT, UR14, -0x1, URZ ;  /* 0xffffffff0e057890 */ /* 0x000fe4000fffe0ff */
[----:B------:R-:W-:-:S03]  /*1780*/  UIADD3 UR7, UPT, UPT, UR15, -UR14, URZ ;  /* 0x8000000e0f077290 */ /* 0x000fc6000fffe0ff */
[----:B------:R-:W-:-:S04]  /*1790*/  @UP1 UIADD3 UR5, UPT, UPT, UR14, URZ, URZ ;  /* 0x000000ff0e051290 */ /* 0x000fc8000fffe0ff */
[----:B--2---:R-:W-:-:S12]  /*17a0*/  UIADD3 UR5, UPT, UPT, UR5, 0x1, URZ ;  /* 0x0000000105057890 */ /* 0x004fd8000fffe0ff */
.L_x_36:
[----:B------:R-:W-:Y:S01]  /*17b0*/  UISETP.NE.AND UP0, UPT, UR37, URZ, UPT ;  /* 0x000000ff2500728c */ /* 0x000fe2000bf05270 */
[----:B------:R-:W1:Y:S08]  /*17c0*/  S2UR UR37, SR_CgaCtaId ;  /* 0x00000000002579c3 */ /* 0x000e700000008800 */
[----:B------:R-:W-:Y:S05]  /*17d0*/  BRA.U UP0, `(.L_x_19) ;  /* 0x0000000100347547 */ /* 0x000fea000b800000 */
[----:B------:R-:W2:Y:S01]  /*17e0*/  S2R R2, SR_CgaCtaId ;  /* 0x0000000000027919 */ /* 0x000ea20000008800 */
[----:B------:R-:W-:-:S04]  /*17f0*/  MOV R3, 0x400 ;  /* 0x0000040000037802 */ /* 0x000fc80000000f00 */
[----:B--2---:R-:W-:Y:S02]  /*1800*/  LEA R3, R2, R3, 0x18 ;  /* 0x0000000302037211 */ /* 0x004fe400078ec0ff */
[----:B------:R-:W-:-:S03]  /*1810*/  SHF.L.U32 R2, R10, 0x1f, RZ ;  /* 0x0000001f0a027819 */ /* 0x000fc600000006ff */
[----:B------:R-:W-:-:S04]  /*1820*/  IMAD R3, R12, 0x8, R3 ;  /* 0x000000080c037824 */ /* 0x000fc800078e0203 */
[----:B------:R-:W2:Y:S02]  /*1830*/  SYNCS.PHASECHK.TRANS64.TRYWAIT P0, [R3+URZ+0x220], R2 ;  /* 0x00022002030075a7 */ /* 0x000ea400080011ff */
[----:B--2---:R-:W-:Y:S05]  /*1840*/  @!P0 BRA `(.L_x_20) ;  /* 0x0000007400908947 */ /* 0x004fea0003800000 */
.L_x_127:
[----:B------:R-:W-:Y:S01]  /*1850*/  VIADD R12, R12, 0x1 ;  /* 0x000000010c0c7836 */ /* 0x000fe20000000000 */
[----:B------:R2:W-:Y:S04]  /*1860*/  SYNCS.ARRIVE.TRANS64.A1T0 RZ, [R3+URZ+0x210], RZ ;  /* 0x000210ff03ff79a7 */ /* 0x0005e800081000ff */
[----:B------:R-:W-:-:S04]  /*1870*/  ISETP.NE.AND P0, PT, R12, 0x2, PT ;  /* 0x000000020c00780c */ /* 0x000fc80003f05270 */
[----:B------:R-:W-:Y:S02]  /*1880*/  SEL R12, R12, RZ, P0 ;  /* 0x000000ff0c0c7207 */ /* 0x000fe40000000000 */
[----:B--2---:R-:W-:-:S04]  /*1890*/  SEL R3, RZ, 0x1, P0 ;  /* 0x00000001ff037807 */ /* 0x004fc80000000000 */
[----:B------:R-:W-:-:S07]  /*18a0*/  LOP3.LUT R10, R10, R3, RZ, 0x3c, !PT ;  /* 0x000000030a0a7212 */ /* 0x000fce00078e3cff */
.L_x_19:
[----:B------:R-:W-:Y:S01]  /*18b0*/  UMOV UR4, 0x400 ;  /* 0x0000040000047882 */ /* 0x000fe20000000000 */
[----:B------:R-:W-:Y:S01]  /*18c0*/  SHF.L.U32 R2, R15, 0x1f, RZ ;  /* 0x0000001f0f027819 */ /* 0x000fe200000006ff */
[----:B-1----:R-:W-:Y:S01]  /*18d0*/  ULEA UR4, UR37, UR4, 0x18 ;  /* 0x0000000425047291 */ /* 0x002fe2000f8ec0ff */
[----:B------:R-:W-:Y:S01]  /*18e0*/  R2UR UR35, R21 ;  /* 0x00000000152372ca */ /* 0x000fe200000e0000 */
[----:B------:R-:W-:Y:S01]  /*18f0*/  UISETP.GE.U32.AND UP0, UPT, UR13, 0x3f, UPT ;  /* 0x0000003f0d00788c */ /* 0x000fe2000bf06070 */
[----:B------:R-:W-:Y:S01]  /*1900*/  R2UR UR11, R20 ;  /* 0x00000000140b72ca */ /* 0x000fe200000e0000 */
[----:B------:R-:W-:Y:S01]  /*1910*/  ULEA UR8, UR6, UR4, 0x3 ;  /* 0x0000000406087291 */ /* 0x000fe2000f8e18ff */
[----:B------:R-:W-:-:S08]  /*1920*/  UMOV UR24, URZ ;  /* 0x000000ff00187c82 */ /* 0x000fd00008000000 */
[----:B------:R1:W2:Y:S01]  /*1930*/  SYNCS.PHASECHK.TRANS64.TRYWAIT P0, [UR8+0xc0], R2 ;  /* 0x0000c002ff0075a7 */ /* 0x0002a20008001108 */
[----:B------:R-:W-:Y:S02]  /*1940*/  USHF.L.U32 UR35, UR35, 0x7, URZ ;  /* 0x0000000723237899 */ /* 0x000fe400080006ff */
[----:B------:R-:W-:Y:S01]  /*1950*/  USHF.L.U32 UR11, UR11, 0x7, URZ ;  /* 0x000000070b0b7899 */ /* 0x000fe200080006ff */
[----:B------:R-:W-:Y:S11]  /*1960*/  BRA.U !UP0, `(.L_x_21) ;  /* 0x0000000108a47547 */ /* 0x000ff6000b800000 */
[----:B------:R-:W-:Y:S01]  /*1970*/  UMOV UR16, URZ ;  /* 0x000000ff00107c82 */ /* 0x000fe20008000000 */
[----:B------:R-:W-:-:S05]  /*1980*/  UMOV UR17, UR6 ;  /* 0x0000000600117c82 */ /* 0x000fca0008000000 */
.L_x_26:
[----:B-1----:R-:W-:Y:S01]  /*1990*/  ULEA UR33, UR17, UR4, 0x3 ;  /* 0x0000000411217291 */ /* 0x002fe2000f8e18ff */
[----:B--2---:R-:W-:Y:S01]  /*19a0*/  @!P5 MOV R3, 0x2000 ;  /* 0x000020000003d802 */ /* 0x004fe20000000f00 */
[----:B--2---:R-:W-:Y:S10]  /*19b0*/  @P0 BRA `(.L_x_22) ;  /* 0x00000000000c0947 */ /* 0x004ff40003800000 */
[----:B------:R-:W-:-:S04]  /*19c0*/  SHF.L.U32 R5, R15, 0x1f, RZ ;  /* 0x0000001f0f057819 */ /* 0x000fc800000006ff */
[----:B------:R-:W2:Y:S02]  /*19d0*/  SYNCS.PHASECHK.TRANS64.TRYWAIT P0, [UR33+0xc0], R5 ;  /* 0x0000c005ff0075a7 */ /* 0x000ea40008001121 */
[----:B--2---:R-:W-:Y:S05]  /*19e0*/  @!P0 BRA `(.L_x_23) ;  /* 0x00000074003c8947 */ /* 0x004fea0003800000 */
.L_x_22:
[----:B------:R2:W-:Y:S01]  /*19f0*/  @!P5 SYNCS.ARRIVE.TRANS64 RZ, [UR33], R3 ;  /* 0x00000003ffffd9a7 */ /* 0x0005e20008000021 */
[----:B------:R-:W-:Y:S04]  /*1a00*/  BSSY.RECONVERGENT B0, `(.L_x_24) ;  /* 0x0000003000007945 */ /* 0x000fe80003800200 */
[----:B------:R-:W-:Y:S05]  /*1a10*/  @P4 BRA `(.L_x_25) ;  /* 0x0000000000044947 */ /* 0x000fea0003800000 */
[----:B------:R-:W-:Y:S05]  /*1a20*/  BPT.TRAP 0x1 ;  /* 0x000000040000795c */ /* 0x000fea0000300000 */
.L_x_25:
[----:B------:R-:W-:Y:S05]  /*1a30*/  BSYNC.RECONVERGENT B0 ;  /* 0x0000000000007941 */ /* 0x000fea0003800200 */
.L_x_24:
[----:B------:R-:W-:Y:S02]  /*1a40*/  UIADD3 UR6, UPT, UPT, UR17, 0x1, URZ ;  /* 0x0000000111067890 */ /* 0x000fe4000fffe0ff */
[----:B------:R-:W-:Y:S02]  /*1a50*/  UIADD3 UR26, UP1, UPT, UR22, 0x80, URZ ;  /* 0x00000080161a7890 */ /* 0x000fe4000ff3e0ff */
[----:B------:R-:W-:Y:S02]  /*1a60*/  UISETP.NE.AND UP0, UPT, UR6, 0x18, UPT ;  /* 0x000000180600788c */ /* 0x000fe4000bf05270 */
[----:B------:R-:W-:Y:S02]  /*1a70*/  USHF.L.U32 UR34, UR16, 0x5, URZ ;  /* 0x0000000510227899 */ /* 0x000fe400080006ff */
[----:B------:R-:W-:Y:S02]  /*1a80*/  USEL UR9, URZ, 0x1, UP0 ;  /* 0x00000001ff097887 */ /* 0x000fe40008000000 */
[----:B------:R-:W-:-:S02]  /*1a90*/  USEL UR6, UR6, URZ, UP0 ;  /* 0x000000ff06067287 */ /* 0x000fc40008000000 */
[----:B------:R-:W-:Y:S02]  /*1aa0*/  UIADD3 UR20, UP0, UPT, UR22, 0x180, URZ ;  /* 0x0000018016147890 */ /* 0x000fe4000ff1e0ff */
[----:B------:R-:W-:Y:S01]  /*1ab0*/  ULEA UR8, UR6, UR4, 0x3 ;  /* 0x0000000406087291 */ /* 0x000fe2000f8e18ff */
[----:B------:R-:W-:Y:S01]  /*1ac0*/  LOP3.LUT R15, R15, UR9, RZ, 0x3c, !PT ;  /* 0x000000090f0f7c12 */ /* 0x000fe2000f8e3cff */
[----:B------:R-:W-:Y:S02]  /*1ad0*/  UIADD3.X UR27, UPT, UPT, URZ, UR23, URZ, UP1, !UPT ;  /* 0x00000017ff1b7290 */ /* 0x000fe40008ffe4ff */
[----:B------:R-:W-:Y:S01]  /*1ae0*/  UIADD3.X UR21, UPT, UPT, URZ, UR23, URZ, UP0, !UPT ;  /* 0x00000017ff157290 */ /* 0x000fe200087fe4ff */
[----:B-1----:R-:W-:Y:S01]  /*1af0*/  SHF.L.U32 R2, R15, 0x1f, RZ ;  /* 0x0000001f0f027819 */ /* 0x002fe200000006ff */
[----:B------:R-:W-:Y:S01]  /*1b00*/  UMOV UR18, 0x0 ;  /* 0x0000000000127882 */ /* 0x000fe20000000000 */
[----:B------:R-:W-:Y:S01]  /*1b10*/  UMOV UR19, 0x10000000 ;  /* 0x1000000000137882 */ /* 0x000fe20000000000 */
[----:B------:R-:W-:Y:S01]  /*1b20*/  UMOV UR12, UR36 ;  /* 0x00000024000c7c82 */ /* 0x000fe20008000000 */
[----:B------:R1:W1:Y:S01]  /*1b30*/  SYNCS.PHASECHK.TRANS64.TRYWAIT P0, [UR8+0xc0], R2 ;  /* 0x0000c002ff0075a7 */ /* 0x0002620008001108 */
[----:B------:R-:W-:Y:S01]  /*1b40*/  ULEA UR8, UR17, UR4, 0xc ;  /* 0x0000000411087291 */ /* 0x000fe2000f8e60ff */
[----:B------:R-:W-:Y:S01]  /*1b50*/  UMOV UR9, UR33 ;  /* 0x0000002100097c82 */ /* 0x000fe20008000000 */
[----:B------:R-:W-:-:S02]  /*1b60*/  UMOV UR10, UR34 ;  /* 0x00000022000a7c82 */ /* 0x000fc40008000000 */
[----:B------:R-:W-:Y:S02]  /*1b70*/  UIADD3 UR32, UPT, UPT, UR8, 0x8600, URZ ;  /* 0x0000860008207890 */ /* 0x000fe4000fffe0ff */
[----:B------:R-:W-:Y:S02]  /*1b80*/  UIADD3 UR8, UPT, UPT, UR8, 0x20600, URZ ;  /* 0x0002060008087890 */ /* 0x000fe4000fffe0ff */
[----:B------:R-:W-:Y:S01]  /*1b90*/  UIADD3 UR16, UPT, UPT, UR16, 0x1, URZ ;  /* 0x0000000110107890 */ /* 0x000fe2000fffe0ff */
[----:B------:R-:W-:Y:S01]  /*1ba0*/  UMOV UR24, UR5 ;  /* 0x0000000500187c82 */ /* 0x000fe20008000000 */
[----:B------:R-:W-:Y:S02]  /*1bb0*/  UMOV UR17, UR6 ;  /* 0x0000000600117c82 */ /* 0x000fe40008000000 */
[----:B------:R-:W-:Y:S01]  /*1bc0*/  UISETP.NE.AND UP0, UPT, UR16, UR5, UPT ;  /* 0x000000051000728c */ /* 0x000fe2000bf05270 */
[----:B------:R1:W-:Y:S02]  /*1bd0*/  UTMALDG.3D [UR32], [UR26], desc[UR18] ;  /* 0x000012201a0075b4 */ /* 0x0003e40008011000 */
[----:B------:R1:W-:Y:S06]  /*1be0*/  UTMALDG.3D [UR8], [UR20], desc[UR18] ;  /* 0x00001208140075b4 */ /* 0x0003ec0008011000 */
[----:B------:R-:W-:Y:S05]  /*1bf0*/  BRA.U UP0, `(.L_x_26) ;  /* 0xfffffffd00647547 */ /* 0x000fea000b83ffff */
.L_x_21:
[----:B-1----:R-:W-:Y:S01]  /*1c00*/  ULEA UR8, UR6, UR4, 0x3 ;  /* 0x0000000406087291 */ /* 0x002fe2000f8e18ff */
[----:B------:R-:W-:Y:S01]  /*1c10*/  SHF.L.U32 R2, R15, 0x1f, RZ ;  /* 0x0000001f0f027819 */ /* 0x000fe200000006ff */
[----:B------:R-:W-:Y:S01]  /*1c20*/  @!P1 SYNCS.ARRIVE.TRANS64.A1T0 RZ, [UR4+0x1a8], RZ ;  /* 0x0001a8ffffff99a7 */ /* 0x000fe20008100004 */
[----:B------:R-:W-:-:S06]  /*1c30*/  UISETP.GT.AND UP0, UPT, UR15, UR14, UPT ;  /* 0x0000000e0f00728c */ /* 0x000fcc000bf04270 */
[----:B--2---:R1:W2:Y:S03]  /*1c40*/  SYNCS.PHASECHK.TRANS64.TRYWAIT P0, [UR8+0xc0], R2 ;  /* 0x0000c002ff0075a7 */ /* 0x0042a60008001108 */
[----:B------:R-:W-:Y:S05]  /*1c50*/  BRA.U !UP0, `(.L_x_27) ;  /* 0x0000000108a87547 */ /* 0x000fea000b800000 */
[----:B------:R-:W-:Y:S01]  /*1c60*/  UIADD3 UR21, UPT, UPT, UR7, UR24, URZ ;  /* 0x0000001807157290 */ /* 0x000fe2000fffe0ff */
[----:B------:R-:W-:-:S11]  /*1c70*/  UMOV UR25, UR6 ;  /* 0x0000000600197c82 */ /* 0x000fd60008000000 */
.L_x_32:
[----:B-1----:R-:W-:Y:S01]  /*1c80*/  ULEA UR17, UR25, UR4, 0x3 ;  /* 0x0000000419117291 */ /* 0x002fe2000f8e18ff */
[----:B--2---:R-:W-:Y:S01]  /*1c90*/  @!P5 MOV R3, 0x2000 ;  /* 0x000020000003d802 */ /* 0x004fe20000000f00 */
[----:B--2---:R-:W-:Y:S10]  /*1ca0*/  @P0 BRA `(.L_x_28) ;  /* 0x00000000000c0947 */ /* 0x004ff40003800000 */
[----:B------:R-:W-:-:S04]  /*1cb0*/  SHF.L.U32 R5, R15, 0x1f, RZ ;  /* 0x0000001f0f057819 */ /* 0x000fc800000006ff */
[----:B------:R-:W2:Y:S02]  /*1cc0*/  SYNCS.PHASECHK.TRANS64.TRYWAIT P0, [UR17+0xc0], R5 ;  /* 0x0000c005ff0075a7 */ /* 0x000ea40008001111 */
[----:B--2---:R-:W-:Y:S05]  /*1cd0*/  @!P0 BRA `(.L_x_29) ;  /* 0x0000007000988947 */ /* 0x004fea0003800000 */
.L_x_28:
[----:B------:R2:W-:Y:S01]  /*1ce0*/  @!P5 SYNCS.ARRIVE.TRANS64 RZ, [UR17], R3 ;  /* 0x00000003ffffd9a7 */ /* 0x0005e20008000011 */
[----:B------:R-:W-:Y:S04]  /*1cf0*/  BSSY.RECONVERGENT B0, `(.L_x_30) ;  /* 0x0000003000007945 */ /* 0x000fe80003800200 */
[----:B------:R-:W-:Y:S05]  /*1d00*/  @P4 BRA `(.L_x_31) ;  /* 0x0000000000044947 */ /* 0x000fea0003800000 */
[----:B------:R-:W-:Y:S05]  /*1d10*/  BPT.TRAP 0x1 ;  /* 0x000000040000795c */ /* 0x000fea0000300000 */
.L_x_31:
[----:B------:R-:W-:Y:S05]  /*1d20*/  BSYNC.RECONVERGENT B0 ;  /* 0x0000000000007941 */ /* 0x000fea0003800200 */
.L_x_30:
        /* <DEDUP_REMOVED lines=20> */
[----:B------:R-:W-:Y:S01]  /*1e70*/  UIADD3 UR8, UPT, UPT, UR8, 0x20600, URZ ;  /* 0x0002060008087890 */ /* 0x000fe2000fffe0ff */
[----:B------:R-:W-:Y:S01]  /*1e80*/  UMOV UR9, UR17 ;  /* 0x0000001100097c82 */ /* 0x000fe20008000000 */
[----:B------:R-:W-:Y:S01]  /*1e90*/  UMOV UR10, UR18 ;  /* 0x00000012000a7c82 */ /* 0x000fe20008000000 */
[----:B------:R-:W-:Y:S01]  /*1ea0*/  UIADD3 UR24, UPT, UPT, UR24, 0x1, URZ ;  /* 0x0000000118187890 */ /* 0x000fe2000fffe0ff */
[----:B------:R-:W-:-:S03]  /*1eb0*/  UMOV UR25, UR6 ;  /* 0x0000000600197c82 */ /* 0x000fc60008000000 */
[----:B------:R1:W-:Y:S01]  /*1ec0*/  UTMALDG.3D [UR16], [UR30], desc[UR26] ;  /* 0x00001a101e0075b4 */ /* 0x0003e20008011000 */
[----:B------:R-:W-:Y:S01]  /*1ed0*/  UISETP.NE.AND UP0, UPT, UR24, UR21, UPT ;  /* 0x000000151800728c */ /* 0x000fe2000bf05270 */
[----:B------:R1:W-:Y:S08]  /*1ee0*/  UTMALDG.3D [UR8], [UR28], desc[UR26] ;  /* 0x00001a081c0075b4 */ /* 0x0003f00008011000 */
[----:B------:R-:W-:Y:S05]  /*1ef0*/  BRA.U UP0, `(.L_x_32) ;  /* 0xfffffffd00607547 */ /* 0x000fea000b83ffff */
.L_x_27:
[C---:B-1----:R-:W-:Y:S01]  /*1f00*/  LEA R2, R14.reuse, UR4, 0x3 ;  /* 0x000000040e027c11 */ /* 0x042fe2000f8e18ff */
[----:B------:R-:W-:Y:S01]  /*1f10*/  NOP ;  /* 0x0000000000007918 */ /* 0x000fe20000000000 */
[----:B--2---:R-:W-:Y:S02]  /*1f20*/  SHF.L.U32 R3, R13, 0x1f, RZ ;  /* 0x0000001f0d037819 */ /* 0x004fe400000006ff */
[----:B------:R-:W-:Y:S02]  /*1f30*/  LEA R4, R14, UR4, 0x4 ;  /* 0x000000040e047c11 */ /* 0x000fe4000f8e20ff */
[----:B------:R-:W1:Y:S02]  /*1f40*/  SYNCS.PHASECHK.TRANS64.TRYWAIT P0, [R2+URZ+0x1b0], R3 ;  /* 0x0001b003020075a7 */ /* 0x000e6400080011ff */
[----:B-1----:R-:W-:Y:S05]  /*1f50*/  @!P0 BRA `(.L_x_33) ;  /* 0x0000007000108947 */ /* 0x002fea0003800000 */
.L_x_130:
[----:B------:R-:W2:Y:S01]  /*1f60*/  LDS.128 R4, [R4+0x240] ;  /* 0x0002400004047984 */ /* 0x000ea20000000c00 */
[----:B---3--:R-:W-:Y:S01]  /*1f70*/  ISETP.GE.AND P0, PT, R72, 0x1, PT ;  /* 0x000000014800780c */ /* 0x008fe20003f06270 */
[----:B-1----:R-:W-:Y:S01]  /*1f80*/  VIADD R2, R2, 0x1c0 ;  /* 0x000001c002027836 */ /* 0x002fe20000000000 */
[----:B------:R-:W-:Y:S01]  /*1f90*/  @!PT LDS RZ, [RZ] ;  /* 0x00000000fffff984 */ /* 0x000fe20000000800 */
[----:B------:R-:W-:Y:S01]  /*1fa0*/  @!PT LDS RZ, [RZ] ;  /* 0x00000000fffff984 */ /* 0x000fe20000000800 */
[----:B------:R-:W-:Y:S01]  /*1fb0*/  @!PT LDS RZ, [RZ] ;  /* 0x00000000fffff984 */ /* 0x000fe20000000800 */
[----:B------:R-:W-:Y:S01]  /*1fc0*/  @!PT LDS RZ, [RZ] ;  /* 0x00000000fffff984 */ /* 0x000fe20000000800 */
[----:B------:R1:W-:Y:S06]  /*1fd0*/  MEMBAR.ALL.CTA ;  /* 0x0000000000007992 */ /* 0x0003ec0000008000 */
[----:B-1----:R-:W1:Y:S01]  /*1fe0*/  FENCE.VIEW.ASYNC.S ;  /* 0x00000000000073c6 */ /* 0x002e620000000000 */
[----:B------:R-:W-:-:S04]  /*1ff0*/  PRMT R2, RZ, 0x654, R2 ;  /* 0x00000654ff027816 */ /* 0x000fc80000000002 */
[----:B-1----:R1:W-:Y:S01]  /*2000*/  SYNCS.ARRIVE.TRANS64.RED.A1T0 RZ, [R2+URZ], RZ ;  /* 0x000000ff02ff79a7 */ /* 0x0023e200081004ff */
[----:B--2---:R-:W-:-:S13]  /*2010*/  LOP3.LUT P2, RZ, R6, 0x1, RZ, 0xc0, !PT ;  /* 0x0000000106ff7812 */ /* 0x004fda000784c0ff */
[----:B------:R-:W-:Y:S01]  /*2020*/  @P2 SHF.R.U32.HI R3, RZ, 0x10, R5 ;  /* 0x00000010ff032819 */ /* 0x000fe20000011605 */
[----:B------:R-:W-:Y:S01]  /*2030*/  VOTEU.ANY UP0, P2 ;  /* 0x0000000000ff7886 */ /* 0x000fe20001000100 */
[----:B------:R-:W-:Y:S02]  /*2040*/  @P2 MOV R11, R4 ;  /* 0x00000004000b2202 */ /* 0x000fe40000000f00 */
[----:B------:R-:W-:Y:S02]  /*2050*/  @P2 R2UR.BROADCAST UR8, R3 ;  /* 0x00000000030822ca */ /* 0x000fe400008e0000 */
[----:B------:R-:W-:-:S11]  /*2060*/  @P2 LOP3.LUT R8, R5, 0xffff, RZ, 0xc0, !PT ;  /* 0x0000ffff05082812 */ /* 0x000fd600078ec0ff */
[----:B------:R-:W-:Y:S01]  /*2070*/  @UP0 UMOV UR36, UR8 ;  /* 0x0000000800240c82 */ /* 0x000fe20008000000 */
[----:B-1----:R-:W-:Y:S05]  /*2080*/  @!P0 BRA `(.L_x_34) ;  /* 0x0000000000b88947 */ /* 0x002fea0003800000 */
[----:B------:R-:W4:Y:S01]  /*2090*/  LDC.64 R4, c[0x0][0xb18] ;  /* 0x0002c600ff047b82 */ /* 0x000f220000000a00 */
[----:B------:R-:W-:-:S07]  /*20a0*/  ISETP.NE.AND P3, PT, R72, 0x1, PT ;  /* 0x000000014800780c */ /* 0x000fce0003f65270 */
[----:B------:R-:W1:Y:S08]  /*20b0*/  LDC.64 R6, c[0x0][0xb10] ;  /* 0x0002c400ff067b82 */ /* 0x000e700000000a00 */
[----:B------:R-:W2:Y:S08]  /*20c0*/  LDC R16, c[0x0][0xb20] ;  /* 0x0002c800ff107b82 */ /* 0x000eb00000000800 */
[----:B------:R-:W3:Y:S01]  /*20d0*/  LDC R18, c[0x0][0xb0c] ;  /* 0x0002c300ff127b82 */ /* 0x000ee20000000800 */
[----:B----4-:R-:W-:Y:S01]  /*20e0*/  IMAD.HI.U32 R17, R0, R5, RZ ;  /* 0x0000000500117227 */ /* 0x010fe200078e00ff */
[----:B------:R-:W-:-:S03]  /*20f0*/  ISETP.NE.AND P0, PT, R4, 0x1, PT ;  /* 0x000000010400780c */ /* 0x000fc60003f05270 */
[----:B------:R-:W-:-:S03]  /*2100*/  IMAD.HI.U32 R5, R8, R5, RZ ;  /* 0x0000000508057227 */ /* 0x000fc600078e00ff */
[----:B------:R-:W4:Y:S01]  /*2110*/  LDC.64 R2, c[0x0][0xb28] ;  /* 0x0002ca00ff027b82 */ /* 0x000f220000000a00 */
[----:B-1----:R-:W-:-:S04]  /*2120*/  IMAD.HI.U32 R20, R9, R6, RZ ;  /* 0x0000000609147227 */ /* 0x002fc800078e00ff */
[----:B------:R-:W-:Y:S01]  /*2130*/  IMAD.HI.U32 R22, R11, R6, RZ ;  /* 0x000000060b167227 */ /* 0x000fe200078e00ff */
[----:B------:R-:W-:Y:S02]  /*2140*/  SHF.R.U32.HI R20, RZ, R7, R20 ;  /* 0x00000007ff147219 */ /* 0x000fe40000011614 */
[-C--:B--2---:R-:W-:Y:S02]  /*2150*/  SHF.R.U32.HI R17, RZ, R16.reuse, R17 ;  /* 0x00000010ff117219 */ /* 0x084fe40000011611 */
[----:B------:R-:W-:Y:S02]  /*2160*/  SHF.R.U32.HI R5, RZ, R16, R5 ;  /* 0x00000010ff057219 */ /* 0x000fe40000011605 */
[----:B------:R-:W-:Y:S02]  /*2170*/  SEL R17, R0, R17, !P0 ;  /* 0x0000001100117207 */ /* 0x000fe40004000000 */
[----:B------:R-:W-:Y:S02]  /*2180*/  SHF.R.U32.HI R22, RZ, R7, R22 ;  /* 0x00000007ff167219 */ /* 0x000fe40000011616 */
[----:B---3--:R-:W-:-:S02]  /*2190*/  ISETP.NE.AND P1, PT, R18, 0x1, PT ;  /* 0x000000011200780c */ /* 0x008fc40003f25270 */
[----:B------:R-:W-:Y:S02]  /*21a0*/  SEL R5, R8, R5, !P0 ;  /* 0x0000000508057207 */ /* 0x000fe40004000000 */
[----:B------:R-:W-:Y:S02]  /*21b0*/  SEL R19, R9, R20, !P1 ;  /* 0x0000001409137207 */ /* 0x000fe40004800000 */
[----:B------:R-:W-:Y:S01]  /*21c0*/  SEL R7, R11, R22, !P1 ;  /* 0x000000160b077207 */ /* 0x000fe20004800000 */
[----:B----4-:R-:W-:-:S04]  /*21d0*/  IMAD.HI.U32 R20, R17, R2, RZ ;  /* 0x0000000211147227 */ /* 0x010fc800078e00ff */
[----:B------:R-:W-:Y:S01]  /*21e0*/  IMAD.HI.U32 R6, R19, R2, RZ ;  /* 0x0000000213067227 */ /* 0x000fe200078e00ff */
[----:B------:R-:W-:-:S04]  /*21f0*/  @P3 SHF.R.U32.HI R17, RZ, R3, R20 ;  /* 0x00000003ff113219 */ /* 0x000fc80000011614 */
[----:B------:R-:W-:Y:S01]  /*2200*/  @P3 SHF.R.U32.HI R19, RZ, R3, R6 ;  /* 0x00000003ff133219 */ /* 0x000fe20000011606 */
[----:B------:R-:W-:-:S04]  /*2210*/  IMAD R17, R72, R17, RZ ;  /* 0x0000001148117224 */ /* 0x000fc800078e02ff */
[----:B------:R-:W-:Y:S01]  /*2220*/  IMAD R6, R72, R19, RZ ;  /* 0x0000001348067224 */ /* 0x000fe200078e02ff */
[C---:B------:R-:W-:Y:S02]  /*2230*/  ISETP.GE.AND P0, PT, R5.reuse, R17, PT ;  /* 0x000000110500720c */ /* 0x040fe40003f06270 */
[----:B------:R-:W-:Y:S02]  /*2240*/  IADD3 R17, PT, PT, -R5, RZ, RZ ;  /* 0x000000ff05117210 */ /* 0x000fe40007ffe1ff */
[----:B------:R-:W-:Y:S01]  /*2250*/  ISETP.GE.OR P0, PT, R7, R6, P0 ;  /* 0x000000060700720c */ /* 0x000fe20000706670 */
[----:B------:R-:W-:-:S04]  /*2260*/  IMAD.HI.U32 R6, R5, R2, RZ ;  /* 0x0000000205067227 */ /* 0x000fc800078e00ff */
[----:B------:R-:W-:Y:S01]  /*2270*/  IMAD R8, R4, R17, R8 ;  /* 0x0000001104087224 */ /* 0x000fe200078e0208 */
[----:B------:R-:W-:-:S04]  /*2280*/  SHF.R.U32.HI R6, RZ, R3, R6 ;  /* 0x00000003ff067219 */ /* 0x000fc80000011606 */
[----:B------:R-:W-:-:S03]  /*2290*/  SEL R6, R5, R6, !P3 ;  /* 0x0000000605067207 */ /* 0x000fc60005800000 */
[----:B------:R-:W-:-:S04]  /*22a0*/  @!P0 IMAD.HI.U32 R16, R7, R2, RZ ;  /* 0x0000000207108227 */ /* 0x000fc800078e00ff */
[----:B------:R-:W-:Y:S01]  /*22b0*/  IMAD.MOV R2, RZ, RZ, -R6 ;  /* 0x000000ffff027224 */ /* 0x000fe200078e0a06 */
[----:B------:R-:W-:-:S03]  /*22c0*/  @!P0 SHF.R.U32.HI R16, RZ, R3, R16 ;  /* 0x00000003ff108219 */ /* 0x000fc60000011610 */
[----:B------:R-:W-:Y:S01]  /*22d0*/  IMAD R2, R72, R2, R5 ;  /* 0x0000000248027224 */ /* 0x000fe200078e0205 */
        /* <DEDUP_REMOVED lines=9> */
.L_x_34:
[----:B------:R-:W1:Y:S02]  /*2370*/  LDCU UR8, c[0x0][0xb30] ;  /* 0x00016600ff0877ac */ /* 0x000e640008000800 */
[----:B-1----:R-:W-:-:S09]  /*2380*/  UISETP.NE.AND UP0, UPT, UR8, 0x1, UPT ;  /* 0x000000010800788c */ /* 0x002fd2000bf05270 */
[----:B------:R-:W-:Y:S05]  /*2390*/  BRA.U UP0, `(.L_x_35) ;  /* 0x0000000100407547 */ /* 0x000fea000b800000 */
[----:B------:R-:W1:Y:S08]  /*23a0*/  LDC.64 R4, c[0x0][0xb10] ;  /* 0x0002c400ff047b82 */ /* 0x000e700000000a00 */
[----:B------:R-:W2:Y:S08]  /*23b0*/  LDC.64 R2, c[0x0][0xb18] ;  /* 0x0002c600ff027b82 */ /* 0x000eb00000000a00 */
[----:B------:R-:W3:Y:S08]  /*23c0*/  LDC R6, c[0x0][0xb20] ;  /* 0x0002c800ff067b82 */ /* 0x000ef00000000800 */
[----:B------:R-:W4:Y:S01]  /*23d0*/  LDC R16, c[0x0][0xb0c] ;  /* 0x0002c300ff107b82 */ /* 0x000f220000000800 */
[----:B-1----:R-:W-:-:S05]  /*23e0*/  IMAD.HI.U32 R4, R11, R4, RZ ;  /* 0x000000040b047227 */ /* 0x002fca00078e00ff */
[----:B------:R-:W-:Y:S01]  /*23f0*/  SHF.R.U32.HI R4, RZ, R5, R4 ;  /* 0x00000005ff047219 */ /* 0x000fe20000011604 */
[----:B--2---:R-:W-:Y:S01]  /*2400*/  IMAD.HI.U32 R3, R8, R3, RZ ;  /* 0x0000000308037227 */ /* 0x004fe200078e00ff */
[----:B------:R-:W-:-:S04]  /*2410*/  ISETP.NE.AND P0, PT, R2, 0x1, PT ;  /* 0x000000010200780c */ /* 0x000fc80003f05270 */
[----:B---3--:R-:W-:-:S04]  /*2420*/  SHF.R.U32.HI R3, RZ, R6, R3 ;  /* 0x00000006ff037219 */ /* 0x008fc80000011603 */
[----:B------:R-:W-:Y:S02]  /*2430*/  SEL R3, R8, R3, !P0 ;  /* 0x0000000308037207 */ /* 0x000fe40004000000 */
[----:B----4-:R-:W-:-:S04]  /*2440*/  ISETP.NE.AND P1, PT, R16, 0x1, PT ;  /* 0x000000011000780c */ /* 0x010fc80003f25270 */
[----:B------:R-:W-:-:S05]  /*2450*/  SEL R4, R11, R4, !P1 ;  /* 0x000000040b047207 */ /* 0x000fca0004800000 */
[----:B------:R-:W-:Y:S02]  /*2460*/  IMAD.IADD R5, R3, 0x1, -R4 ;  /* 0x0000000103057824 */ /* 0x000fe400078e0a04 */
[----:B------:R-:W-:Y:S02]  /*2470*/  IMAD.IADD R3, R4, 0x1, -R3 ;  /* 0x0000000104037824 */ /* 0x000fe400078e0a03 */
[----:B------:R-:W-:Y:S02]  /*2480*/  IMAD R11, R5, R16, R11 ;  /* 0x00000010050b7224 */ /* 0x000fe400078e020b */
[----:B------:R-:W-:-:S07]  /*2490*/  IMAD R8, R3, R2, R8 ;  /* 0x0000000203087224 */ /* 0x000fce00078e0208 */
.L_x_35:
[----:B------:R-:W-:Y:S01]  /*24a0*/  VIADD R14, R14, 0x1 ;  /* 0x000000010e0e7836 */ /* 0x000fe20000000000 */
[----:B------:R-:W-:Y:S01]  /*24b0*/  PLOP3.LUT P1, PT, PT, PT, PT, 0x80, 0x8 ;  /* 0x000000000008781c */ /* 0x000fe20003f2f070 */
[----:B------:R-:W-:Y:S02]  /*24c0*/  IMAD.IADD R21, R11, 0x1, R170 ;  /* 0x000000010b157824 */ /* 0x000fe400078e02aa */
[----:B------:R-:W-:Y:S01]  /*24d0*/  IMAD.IADD R20, R8, 0x1, R147 ;  /* 0x0000000108147824 */ /* 0x000fe200078e0293 */
[----:B------:R-:W-:-:S04]  /*24e0*/  ISETP.NE.AND P0, PT, R14, 0x2, PT ;  /* 0x000000020e00780c */ /* 0x000fc80003f05270 */
[----:B------:R-:W-:Y:S02]  /*24f0*/  SEL R2, RZ, 0x1, P0 ;  /* 0x00000001ff027807 */ /* 0x000fe40000000000 */
[----:B------:R-:W-:Y:S02]  /*2500*/  SEL R14, R14, RZ, P0 ;  /* 0x000000ff0e0e7207 */ /* 0x000fe40000000000 */
[----:B------:R-:W-:Y:S01]  /*2510*/  LOP3.LUT R13, R13, R2, RZ, 0x3c, !PT ;  /* 0x000000020d0d7212 */ /* 0x000fe200078e3cff */
[----:B------:R-:W-:Y:S06]  /*2520*/  @P2 BRA `(.L_x_36) ;  /* 0xfffffff000a02947 */ /* 0x000fec000383ffff */
[----:B------:R-:W-:Y:S01]  /*2530*/  UIADD3 UR4, UPT, UPT, UR4, 0xc0, URZ ;  /* 0x000000c004047890 */ /* 0x000fe2000fffe0ff */
[----:B------:R-:W-:-:S03]  /*2540*/  SHF.L.U32 R3, R15, 0x1f, RZ ;  /* 0x0000001f0f037819 */ /* 0x000fc600000006ff */
[----:B------:R-:W-:-:S09]  /*2550*/  ULEA UR5, UR6, UR4, 0x3 ;  /* 0x0000000406057291 */ /* 0x000fd2000f8e18ff */
[----:B------:R-:W1:Y:S02]  /*2560*/  SYNCS.PHASECHK.TRANS64.TRYWAIT P0, [UR5], R3 ;  /* 0x00000003ff0075a7 */ /* 0x000e640008001105 */
[----:B-1----:R-:W-:Y:S05]  /*2570*/  @!P0 BRA `(.L_x_37) ;  /* 0x00000068009c8947 */ /* 0x002fea0003800000 */
.L_x_132:
[----:B------:R-:W-:-:S04]  /*2580*/  UIADD3 UR6, UPT, UPT, UR6, 0x1, URZ ;  /* 0x0000000106067890 */ /* 0x000fc8000fffe0ff */
[----:B------:R-:W-:-:S04]  /*2590*/  UISETP.NE.AND UP0, UPT, UR6, 0x18, UPT ;  /* 0x000000180600788c */ /* 0x000fc8000bf05270 */
[----:B------:R-:W-:Y:S02]  /*25a0*/  USEL UR7, URZ, 0x1, UP0 ;  /* 0x00000001ff077887 */ /* 0x000fe40008000000 */
[----:B------:R-:W-:-:S04]  /*25b0*/  USEL UR6, UR6, URZ, UP0 ;  /* 0x000000ff06067287 */ /* 0x000fc80008000000 */
[----:B------:R-:W-:Y:S01]  /*25c0*/  ULEA UR5, UR6, UR4, 0x3 ;  /* 0x0000000406057291 */ /* 0x000fe2000f8e18ff */
[----:B------:R-:W-:-:S04]  /*25d0*/  LOP3.LUT R2, R15, UR7, RZ, 0x3c, !PT ;  /* 0x000000070f027c12 */ /* 0x000fc8000f8e3cff */
[----:B-1----:R-:W-:-:S04]  /*25e0*/  SHF.L.U32 R3, R2, 0x1f, RZ ;  /* 0x0000001f02037819 */ /* 0x002fc800000006ff */
[----:B------:R-:W1:Y:S02]  /*25f0*/  SYNCS.PHASECHK.TRANS64.TRYWAIT P0, [UR5], R3 ;  /* 0x00000003ff0075a7 */ /* 0x000e640008001105 */
[----:B-1----:R-:W-:Y:S05]  /*2600*/  @!P0 BRA `(.L_x_38) ;  /* 0x0000006800908947 */ /* 0x002fea0003800000 */
.L_x_134:
        /* <DEDUP_REMOVED lines=9> */
.L_x_136:
        /* <DEDUP_REMOVED lines=9> */
.L_x_138:
        /* <DEDUP_REMOVED lines=9> */
.L_x_140:
        /* <DEDUP_REMOVED lines=9> */
.L_x_142:
        /* <DEDUP_REMOVED lines=9> */
.L_x_144:
        /* <DEDUP_REMOVED lines=9> */
.L_x_146:
        /* <DEDUP_REMOVED lines=9> */
.L_x_148:
        /* <DEDUP_REMOVED lines=9> */
.L_x_150:
        /* <DEDUP_REMOVED lines=9> */
.L_x_152:
        /* <DEDUP_REMOVED lines=9> */
.L_x_154:
        /* <DEDUP_REMOVED lines=9> */
.L_x_156:
        /* <DEDUP_REMOVED lines=9> */
.L_x_158:
        /* <DEDUP_REMOVED lines=9> */
.L_x_160:
        /* <DEDUP_REMOVED lines=9> */
.L_x_162:
        /* <DEDUP_REMOVED lines=9> */
.L_x_164:
        /* <DEDUP_REMOVED lines=9> */
.L_x_166:
        /* <DEDUP_REMOVED lines=9> */
.L_x_168:
        /* <DEDUP_REMOVED lines=9> */
.L_x_170:
        /* <DEDUP_REMOVED lines=9> */
.L_x_172:
        /* <DEDUP_REMOVED lines=9> */
.L_x_174:
        /* <DEDUP_REMOVED lines=9> */
.L_x_176:
[----:B------:R-:W-:-:S04]  /*31e0*/  UIADD3 UR6, UPT, UPT, UR6, 0x1, URZ ;  /* 0x0000000106067890 */ /* 0x000fc8000fffe0ff */
[----:B------:R-:W-:-:S04]  /*31f0*/  UISETP.NE.AND UP0, UPT, UR6, 0x18, UPT ;  /* 0x000000180600788c */ /* 0x000fc8000bf05270 */
[----:B------:R-:W-:Y:S02]  /*3200*/  USEL UR5, URZ, 0x1, UP0 ;  /* 0x00000001ff057887 */ /* 0x000fe40008000000 */
[----:B------:R-:W-:-:S04]  /*3210*/  USEL UR6, UR6, URZ, UP0 ;  /* 0x000000ff06067287 */ /* 0x000fc80008000000 */
[----:B------:R-:W-:Y:S01]  /*3220*/  ULEA UR6, UR6, UR4, 0x3 ;  /* 0x0000000406067291 */ /* 0x000fe2000f8e18ff */
[----:B-1----:R-:W-:-:S04]  /*3230*/  LOP3.LUT R3, R2, UR5, RZ, 0x3c, !PT ;  /* 0x0000000502037c12 */ /* 0x002fc8000f8e3cff */
[----:B------:R-:W-:Y:S01]  /*3240*/  SHF.L.U32 R3, R3, 0x1f, RZ ;  /* 0x0000001f03037819 */ /* 0x000fe200000006ff */
[----:B----4-:R-:W-:-:S07]  /*3250*/  IMAD.U32 R0, RZ, RZ, UR6 ;  /* 0x00000006ff007e24 */ /* 0x010fce000f8e00ff */
.L_x_60:
[----:B-1----:R1:W2:Y:S02]  /*3260*/  SYNCS.PHASECHK.TRANS64.TRYWAIT P0, [R0+URZ], R3 ;  /* 0x00000003000075a7 */ /* 0x0022a400080011ff */
[----:B--2---:R-:W-:Y:S05]  /*3270*/  @!P0 NANOSLEEP.SYNCS 0x989680 ;  /* 0x009896800000895d */ /* 0x004fea0003900000 */
[----:B------:R-:W2:Y:S02]  /*3280*/  @!P0 SYNCS.PHASECHK.TRANS64 P0, [R0+URZ], R3 ;  /* 0x00000003000085a7 */ /* 0x000ea400080010ff */
[----:B--2---:R-:W-:Y:S05]  /*3290*/  @P0 EXIT ;  /* 0x000000000000094d */ /* 0x004fea0003800000 */
[----:B------:R-:W-:Y:S05]  /*32a0*/  BRA `(.L_x_60) ;  /* 0xfffffffc00ec7947 */ /* 0x000fea000383ffff */
.L_x_18:
[----:B------:R-:W-:-:S04]  /*32b0*/  UISETP.NE.AND UP1, UPT, UR37, URZ, UPT ;  /* 0x000000ff2500728c */ /* 0x000fc8000bf25270 */
[----:B------:R-:W-:-:S09]  /*32c0*/  UISETP.NE.OR UP1, UPT, UR8, 0x1, UP1 ;  /* 0x000000010800788c */ /* 0x000fd20008f25670 */
[----:B------:R-:W-:Y:S05]  /*32d0*/  BRA.U UP1, `(.L_x_61) ;  /* 0x0000000501487547 */ /* 0x000fea000b800000 */
[----:B------:R-:W-:Y:S01]  /*32e0*/  ISETP.NE.AND P2, PT, R2, RZ, PT ;  /* 0x000000ff0200720c */ /* 0x000fe20003f45270 */
[----:B------:R-:W-:Y:S01]  /*32f0*/  IMAD.MOV.U32 R12, RZ, RZ, 0x1 ;  /* 0x00000001ff0c7424 */ /* 0x000fe200078e00ff */
[----:B------:R-:W-:Y:S02]  /*3300*/  CS2R R10, SRZ ;  /* 0x00000000000a7805 */ /* 0x000fe4000001ff00 */
[----:B------:R-:W-:Y:S01]  /*3310*/  CS2R R8, SRZ ;  /* 0x0000000000087805 */ /* 0x000fe2000001ff00 */
[----:B------:R-:W-:Y:S01]  /*3320*/  UMOV UR4, 0x400 ;  /* 0x0000040000047882 */ /* 0x000fe20000000000 */
[----:B------:R-:W-:Y:S01]  /*3330*/  UMOV UR6, URZ ;  /* 0x000000ff00067c82 */ /* 0x000fe20008000000 */
[----:B------:R-:W-:-:S12]  /*3340*/  ULEA UR37, UR37, UR4, 0x18 ;  /* 0x0000000425257291 */ /* 0x000fd8000f8ec0ff */
.L_x_65:
[----:B------:R-:W-:Y:S02]  /*3350*/  LEA R0, R8, UR37, 0x3 ;  /* 0x0000002508007c11 */ /* 0x000fe4000f8e18ff */
[----:B------:R-:W-:-:S03]  /*3360*/  SHF.L.U32 R5, R9, 0x1f, RZ ;  /* 0x0000001f09057819 */ /* 0x000fc600000006ff */
[----:B------:R-:W-:Y:S01]  /*3370*/  VIADD R4, R0, 0x220 ;  /* 0x0000022000047836 */ /* 0x000fe20000000000 */
[----:B------:R-:W1:Y:S02]  /*3380*/  SYNCS.PHASECHK.TRANS64.TRYWAIT P0, [R0+URZ+0x210], R5 ;  /* 0x00021005000075a7 */ /* 0x000e6400080011ff */
[----:B-1----:R-:W-:Y:S05]  /*3390*/  @!P0 BRA `(.L_x_62) ;  /* 0x00000064003c8947 */ /* 0x002fea0003800000 */
.L_x_177:
[----:B------:R-:W-:Y:S01]  /*33a0*/  ULEA UR5, UR6, UR37, 0x3 ;  /* 0x0000002506057291 */ /* 0x000fe2000f8e18ff */
[----:B------:R-:W-:Y:S02]  /*33b0*/  PRMT R4, RZ, 0x654, R4 ;  /* 0x00000654ff047816 */ /* 0x000fe40000000004 */
[----:B-1----:R-:W-:Y:S01]  /*33c0*/  SHF.L.U32 R5, R12, 0x1f, RZ ;  /* 0x0000001f0c057819 */ /* 0x002fe200000006ff */
[----:B------:R-:W-:Y:S01]  /*33d0*/  UIADD3 UR4, UPT, UPT, UR5, 0x1b0, URZ ;  /* 0x000001b005047890 */ /* 0x000fe2000fffe0ff */
[----:B------:R1:W-:Y:S05]  /*33e0*/  SYNCS.ARRIVE.TRANS64.RED.A1T0 RZ, [R4+URZ], RZ ;  /* 0x000000ff04ff79a7 */ /* 0x0003ea00081004ff */
[----:B------:R-:W-:Y:S01]  /*33f0*/  IMAD.U32 R7, RZ, RZ, UR4 ;  /* 0x00000004ff077e24 */ /* 0x000fe2000f8e00ff */
[----:B------:R-:W2:Y:S04]  /*3400*/  SYNCS.PHASECHK.TRANS64.TRYWAIT P0, [UR5+0x1c0], R5 ;  /* 0x0001c005ff0075a7 */ /* 0x000ea80008001105 */
[----:B------:R-:W-:Y:S01]  /*3410*/  PRMT R6, R2, 0x654, R7 ;  /* 0x0000065402067816 */ /* 0x000fe20000000007 */
[----:B-1----:R-:W-:Y:S01]  /*3420*/  @!P2 IMAD.MOV.U32 R4, RZ, RZ, 0x10 ;  /* 0x00000010ff04a424 */ /* 0x002fe200078e00ff */
[----:B--2---:R-:W-:Y:S06]  /*3430*/  @!P0 BRA `(.L_x_63) ;  /* 0x0000006400288947 */ /* 0x004fec0003800000 */
.L_x_179:
[----:B------:R-:W-:Y:S01]  /*3440*/  ULEA UR4, UR6, UR37, 0x4 ;  /* 0x0000002506047291 */ /* 0x000fe2000f8e20ff */
[----:B------:R-:W-:Y:S01]  /*3450*/  SEL R3, R6, R3, !P2 ;  /* 0x0000000306037207 */ /* 0x000fe20005000000 */
[----:B------:R-:W-:Y:S01]  /*3460*/  UIADD3 UR5, UPT, UPT, UR5, 0x1b0, URZ ;  /* 0x000001b005057890 */ /* 0x000fe2000fffe0ff */
[----:B-1----:R-:W-:Y:S01]  /*3470*/  LEA R0, R11, UR37, 0x3 ;  /* 0x000000250b007c11 */ /* 0x002fe2000f8e18ff */
[----:B------:R-:W-:Y:S01]  /*3480*/  UIADD3 UR4, UPT, UPT, UR4, 0x240, URZ ;  /* 0x0000024004047890 */ /* 0x000fe2000fffe0ff */
[----:B------:R-:W-:Y:S01]  /*3490*/  SHF.L.U32 R5, R10, 0x1f, RZ ;  /* 0x0000001f0a057819 */ /* 0x000fe200000006ff */
[----:B------:R1:W-:Y:S01]  /*34a0*/  @!P2 SYNCS.ARRIVE.TRANS64.RED RZ, [R3+URZ], R4 ;  /* 0x0000000403ffa9a7 */ /* 0x0003e200080004ff */
[----:B------:R-:W-:Y:S01]  /*34b0*/  UIADD3 UR6, UPT, UPT, UR6, 0x1, URZ ;  /* 0x0000000106067890 */ /* 0x000fe2000fffe0ff */
[----:B------:R-:W-:-:S03]  /*34c0*/  VIADD R8, R8, 0x1 ;  /* 0x0000000108087836 */ /* 0x000fc60000000000 */
[----:B------:R-:W-:Y:S02]  /*34d0*/  UISETP.NE.AND UP0, UPT, UR6, 0x2, UPT ;  /* 0x000000020600788c */ /* 0x000fe4000bf05270 */
[----:B------:R-:W-:Y:S06]  /*34e0*/  UGETNEXTWORKID.BROADCAST [UR4], [UR5] ;  /* 0x00000000040073ca */ /* 0x000fec0008000100 */
[----:B------:R-:W-:Y:S01]  /*34f0*/  USEL UR4, URZ, 0x1, UP0 ;  /* 0x00000001ff047887 */ /* 0x000fe20008000000 */
[----:B------:R-:W-:Y:S01]  /*3500*/  ISETP.NE.AND P0, PT, R8, 0x2, PT ;  /* 0x000000020800780c */ /* 0x000fe20003f05270 */
[----:B------:R-:W-:Y:S01]  /*3510*/  USEL UR6, UR6, URZ, UP0 ;  /* 0x000000ff06067287 */ /* 0x000fe20008000000 */
[----:B------:R-:W2:Y:S03]  /*3520*/  SYNCS.PHASECHK.TRANS64.TRYWAIT P1, [R0+URZ+0x1b0], R5 ;  /* 0x0001b005000075a7 */ /* 0x000ea600080211ff */
[----:B------:R-:W-:Y:S01]  /*3530*/  LOP3.LUT R12, R12, UR4, RZ, 0x3c, !PT ;  /* 0x000000040c0c7c12 */ /* 0x000fe2000f8e3cff */
[----:B-12---:R-:W-:Y:S07]  /*3540*/  @!P1 BRA `(.L_x_64) ;  /* 0x0000006000fc9947 */ /* 0x006fee0003800000 */
.L_x_180:
[C---:B------:R-:W-:Y:S01]  /*3550*/  LEA R4, R11.reuse, UR37, 0x4 ;  /* 0x000000250b047c11 */ /* 0x040fe2000f8e20ff */
[----:B-1----:R-:W-:Y:S01]  /*3560*/  VIADD R0, R0, 0x1c0 ;  /* 0x000001c000007836 */ /* 0x002fe20000000000 */
[----:B------:R-:W-:Y:S01]  /*3570*/  SEL R8, R8, RZ, P0 ;  /* 0x000000ff08087207 */ /* 0x000fe20000000000 */
[----:B------:R-:W-:-:S03]  /*3580*/  VIADD R11, R11, 0x1 ;  /* 0x000000010b0b7836 */ /* 0x000fc60000000000 */
[----:B------:R-:W1:Y:S01]  /*3590*/  LDS.128 R4, [R4+0x240] ;  /* 0x0002400004047984 */ /* 0x000e620000000c00 */
[----:B------:R-:W-:Y:S02]  /*35a0*/  PRMT R0, RZ, 0x654, R0 ;  /* 0x00000654ff007816 */ /* 0x000fe40000000000 */
[C---:B------:R-:W-:Y:S01]  /*35b0*/  ISETP.NE.AND P1, PT, R11.reuse, 0x2, PT ;  /* 0x000000020b00780c */ /* 0x040fe20003f25270 */
[----:B------:R-:W-:Y:S01]  /*35c0*/  @!PT LDS RZ, [RZ] ;  /* 0x00000000fffff984 */ /* 0x000fe20000000800 */
[----:B------:R-:W-:Y:S01]  /*35d0*/  @!PT LDS RZ, [RZ] ;  /* 0x00000000fffff984 */ /* 0x000fe20000000800 */
[----:B------:R-:W-:Y:S01]  /*35e0*/  @!PT LDS RZ, [RZ] ;  /* 0x00000000fffff984 */ /* 0x000fe20000000800 */
[----:B------:R-:W-:Y:S01]  /*35f0*/  @!PT LDS RZ, [RZ] ;  /* 0x00000000fffff984 */ /* 0x000fe20000000800 */
[----:B------:R2:W-:Y:S06]  /*3600*/  MEMBAR.ALL.CTA ;  /* 0x0000000000007992 */ /* 0x0005ec0000008000 */
[----:B--2---:R-:W2:Y:S01]  /*3610*/  FENCE.VIEW.ASYNC.S ;  /* 0x00000000000073c6 */ /* 0x004ea20000000000 */
[----:B------:R-:W-:Y:S01]  /*3620*/  SEL R11, R11, RZ, P1 ;  /* 0x000000ff0b0b7207 */ /* 0x000fe20000800000 */
[----:B--2---:R2:W-:Y:S01]  /*3630*/  SYNCS.ARRIVE.TRANS64.RED.A1T0 RZ, [R0+URZ], RZ ;  /* 0x000000ff00ff79a7 */ /* 0x0045e200081004ff */
[----:B-1----:R-:W-:-:S02]  /*3640*/  LOP3.LUT P3, RZ, R6, 0x1, RZ, 0xc0, !PT ;  /* 0x0000000106ff7812 */ /* 0x002fc4000786c0ff */
[----:B------:R-:W-:-:S04]  /*3650*/  SEL R5, RZ, 0x1, P1 ;  /* 0x00000001ff057807 */ /* 0x000fc80000800000 */
[----:B------:R-:W-:Y:S02]  /*3660*/  LOP3.LUT R10, R10, R5, RZ, 0x3c, !PT ;  /* 0x000000050a0a7212 */ /* 0x000fe400078e3cff */
[----:B--2---:R-:W-:-:S04]  /*3670*/  SEL R0, RZ, 0x1, P0 ;  /* 0x00000001ff007807 */ /* 0x004fc80000000000 */
[----:B------:R-:W-:Y:S01]  /*3680*/  LOP3.LUT R9, R9, R0, RZ, 0x3c, !PT ;  /* 0x0000000009097212 */ /* 0x000fe200078e3cff */
[----:B------:R-:W-:Y:S06]  /*3690*/  @P3 BRA `(.L_x_65) ;  /* 0xfffffffc002c3947 */ /* 0x000fec000383ffff */
[----:B------:R-:W-:Y:S01]  /*36a0*/  ULEA UR5, UR6, UR37, 0x3 ;  /* 0x0000002506057291 */ /* 0x000fe2000f8e18ff */
[----:B------:R-:W-:-:S08]  /*36b0*/  SHF.L.U32 R3, R12, 0x1f, RZ ;  /* 0x0000001f0c037819 */ /* 0x000fd000000006ff */
[----:B------:R-:W1:Y:S02]  /*36c0*/  SYNCS.PHASECHK.TRANS64 P0, [UR5+0x1c0], R3 ;  /* 0x0001c003ff0075a7 */ /* 0x000e640008001005 */
[----:B-1----:R-:W-:Y:S05]  /*36d0*/  @P0 BRA `(.L_x_66) ;  /* 0x0000000000080947 */ /* 0x002fea0003800000 */
[----:B------:R-:W1:Y:S02]  /*36e0*/  SYNCS.PHASECHK.TRANS64.TRYWAIT P0, [UR5+0x1c0], R3 ;  /* 0x0001c003ff0075a7 */ /* 0x000e640008001105 */
[----:B-1----:R-:W-:Y:S05]  /*36f0*/  @!P0 BRA `(.L_x_67) ;  /* 0x0000006000a48947 */ /* 0x002fea0003800000 */
.L_x_66:
[----:B------:R-:W-:-:S04]  /*3700*/  UIADD3 UR4, UPT, UPT, UR6, 0x1, URZ ;  /* 0x0000000106047890 */ /* 0x000fc8000fffe0ff */
[----:B------:R-:W-:-:S04]  /*3710*/  UISETP.NE.AND UP0, UPT, UR4, 0x2, UPT ;  /* 0x000000020400788c */ /* 0x000fc8000bf05270 */
[----:B------:R-:W-:Y:S02]  /*3720*/  USEL UR7, URZ, 0x1, UP0 ;  /* 0x00000001ff077887 */ /* 0x000fe40008000000 */
[----:B------:R-:W-:-:S04]  /*3730*/  USEL UR4, UR4, URZ, UP0 ;  /* 0x000000ff04047287 */ /* 0x000fc80008000000 */
[----:B------:R-:W-:Y:S01]  /*3740*/  ULEA UR4, UR4, UR37, 0x3 ;  /* 0x0000002504047291 */ /* 0x000fe2000f8e18ff */
[----:B-1----:R-:W-:-:S04]  /*3750*/  LOP3.LUT R3, R12, UR7, RZ, 0x3c, !PT ;  /* 0x000000070c037c12 */ /* 0x002fc8000f8e3cff */
[----:B------:R-:W-:-:S04]  /*3760*/  SHF.L.U32 R0, R3, 0x1f, RZ ;  /* 0x0000001f03007819 */ /* 0x000fc800000006ff */
[----:B------:R-:W1:Y:S02]  /*3770*/  SYNCS.PHASECHK.TRANS64 P0, [UR4+0x1c0], R0 ;  /* 0x0001c000ff0075a7 */ /* 0x000e640008001004 */
[----:B-1----:R-:W-:Y:S05]  /*3780*/  @P0 EXIT ;  /* 0x000000000000094d */ /* 0x002fea0003800000 */
[----:B------:R-:W-:Y:S02]  /*3790*/  SHF.L.U32 R3, R3, 0x1f, RZ ;  /* 0x0000001f03037819 */ /* 0x000fe400000006ff */
[----:B------:R-:W-:-:S07]  /*37a0*/  MOV R0, UR4 ;  /* 0x0000000400007c02 */ /* 0x000fce0008000f00 */
.L_x_68:
[----:B-1----:R1:W2:Y:S02]  /*37b0*/  SYNCS.PHASECHK.TRANS64.TRYWAIT P0, [R0+URZ+0x1c0], R3 ;  /* 0x0001c003000075a7 */ /* 0x0022a400080011ff */
[----:B--2---:R-:W-:Y:S05]  /*37c0*/  @!P0 NANOSLEEP.SYNCS 0x989680 ;  /* 0x009896800000895d */ /* 0x004fea0003900000 */
[----:B------:R-:W2:Y:S02]  /*37d0*/  @!P0 SYNCS.PHASECHK.TRANS64 P0, [R0+URZ+0x1c0], R3 ;  /* 0x0001c003000085a7 */ /* 0x000ea400080010ff */
[----:B--2---:R-:W-:Y:S05]  /*37e0*/  @P0 EXIT ;  /* 0x000000000000094d */ /* 0x004fea0003800000 */
[----:B------:R-:W-:Y:S05]  /*37f0*/  BRA `(.L_x_68) ;  /* 0xfffffffc00ec7947 */ /* 0x000fea000383ffff */
.L_x_61:
[----:B------:R-:W-:-:S09]  /*3800*/  UISETP.NE.AND UP1, UPT, UR8, URZ, UPT ;  /* 0x000000ff0800728c */ /* 0x000fd2000bf25270 */
[----:B------:R-:W-:Y:S05]  /*3810*/  BRA.U UP1, `(.L_x_69) ;  /* 0x0000000d01607547 */ /* 0x000fea000b800000 */
[----:B------:R-:W-:Y:S01]  /*3820*/  UMOV UR4, 0x40 ;  /* 0x0000004000047882 */ /* 0x000fe20000000000 */
[----:B------:R-:W-:Y:S01]  /*3830*/  NOP ;  /* 0x0000000000007918 */ /* 0x000fe20000000000 */
[----:B------:R-:W-:Y:S01]  /*3840*/  ULEA UR4, UR37, UR4, 0x18 ;  /* 0x0000000425047291 */ /* 0x000fe2000f8ec0ff */
[----:B------:R-:W-:Y:S02]  /*3850*/  UMOV UR5, 0x400 ;  /* 0x0000040000057882 */ /* 0x000fe40000000000 */
[----:B------:R-:W-:-:S06]  /*3860*/  ULEA UR37, UR37, UR5, 0x18 ;  /* 0x0000000525257291 */ /* 0x000fcc000f8ec0ff */
[----:B------:R-:W1:Y:S02]  /*3870*/  LDS.U8 R0, [UR4+0x1c] ;  /* 0x00001c04ff007984 */ /* 0x000e640008000000 */
[----:B-1----:R-:W-:-:S13]  /*3880*/  ISETP.NE.AND P0, PT, R0, RZ, PT ;  /* 0x000000ff0000720c */ /* 0x002fda0003f05270 */
[----:B------:R-:W-:Y:S05]  /*3890*/  @P0 BRA `(.L_x_70) ;  /* 0x0000000000580947 */ /* 0x000fea0003800000 */
[----:B------:R-:W-:-:S13]  /*38a0*/  ELECT P0, URZ, PT ;  /* 0x0000000000ff782f */ /* 0x000fda0003800000 */
[----:B------:R-:W-:Y:S05]  /*38b0*/  @!P0 BRA `(.L_x_71) ;  /* 0x0000000000608947 */ /* 0x000fea0003800000 */
[----:B------:R-:W-:Y:S01]  /*38c0*/  UMOV UR5, 0x10 ;  /* 0x0000001000057882 */ /* 0x000fe20000000000 */
[----:B------:R-:W-:Y:S01]  /*38d0*/  HFMA2 R0, -RZ, RZ, 0, 5.9604644775390625e-08 ;  /* 0x00000001ff007431 */ /* 0x000fe200000001ff */
[----:B------:R-:W-:-:S03]  /*38e0*/  MOV R2, 0xffff ;  /* 0x0000ffff00027802 */ /* 0x000fc60000000f00 */
[----:B------:R-:W-:Y:S04]  /*38f0*/  DEPBAR.LE SB1, 0x36 ;  /* 0x00009d800000791a */ /* 0x000fe80000000000 */
[----:B------:R-:W1:Y:S02]  /*3900*/  UTCATOMSWS.FIND_AND_SET.ALIGN UP0, UR5, UR5 ;  /* 0x00000005000575e3 */ /* 0x000e640008000800 */
[----:B-1----:R-:W-:Y:S01]  /*3910*/  MOV R3, UR5 ;  /* 0x0000000500037c02 */ /* 0x002fe20008000f00 */
[----:B------:R-:W-:Y:S06]  /*3920*/  BRA.U UP0, `(.L_x_72) ;  /* 0x0000000100187547 */ /* 0x000fec000b800000 */
.L_x_73:
[----:B------:R-:W-:Y:S05]  /*3930*/  NANOSLEEP 0x64 ;  /* 0x000000640000795d */ /* 0x000fea0003800000 */
[----:B------:R-:W-:-:S05]  /*3940*/  UMOV UR5, 0x10 ;  /* 0x0000001000057882 */ /* 0x000fca0000000000 */
[----:B------:R-:W-:Y:S04]  /*3950*/  DEPBAR.LE SB1, 0x36 ;  /* 0x00009d800000791a */ /* 0x000fe80000000000 */
[----:B------:R-:W1:Y:S02]  /*3960*/  UTCATOMSWS.FIND_AND_SET.ALIGN UP0, UR5, UR5 ;  /* 0x00000005000575e3 */ /* 0x000e640008000800 */
[----:B-1----:R-:W-:Y:S01]  /*3970*/  MOV R3, UR5 ;  /* 0x0000000500037c02 */ /* 0x002fe20008000f00 */
[----:B------:R-:W-:Y:S05]  /*3980*/  BRA.U !UP0, `(.L_x_73) ;  /* 0xfffffffd08e87547 */ /* 0x000fea000b83ffff */
.L_x_72:
[-C--:B------:R-:W-:Y:S02]  /*3990*/  SHF.L.U32 R2, R2, R3.reuse, RZ ;  /* 0x0000000302027219 */ /* 0x080fe400000006ff */
[----:B------:R-:W-:Y:S01]  /*39a0*/  SHF.L.U32 R0, R0, R3, RZ ;  /* 0x0000000300007219 */ /* 0x000fe200000006ff */
[----:B------:R-:W-:Y:S02]  /*39b0*/  IMAD.SHL.U32 R3, R3, 0x20, RZ ;  /* 0x0000002003037824 */ /* 0x000fe400078e00ff */
[----:B------:R1:W-:Y:S04]  /*39c0*/  ATOMS.OR RZ, [UR4+0x14], R2 ;  /* 0x00001402ffff798c */ /* 0x0003e8000b000004 */
[----:B------:R1:W-:Y:S04]  /*39d0*/  ATOMS.OR RZ, [UR4+0x18], R0 ;  /* 0x00001800ffff798c */ /* 0x0003e8000b000004 */
[----:B------:R1:W-:Y:S01]  /*39e0*/  STS [UR37+0x260], R3 ;  /* 0x00026003ff007988 */ /* 0x0003e20008000825 */
[----:B------:R-:W-:Y:S05]  /*39f0*/  BRA `(.L_x_71) ;  /* 0x0000000000107947 */ /* 0x000fea0003800000 */
.L_x_70:
[----:B------:R-:W-:Y:S02]  /*3a00*/  MOV R0, 0xffffffff ;  /* 0xffffffff00007802 */ /* 0x000fe40000000f00 */
[----:B------:R-:W-:-:S03]  /*3a10*/  MOV R2, 0x3a40 ;  /* 0x00003a4000027802 */ /* 0x000fc60000000f00 */
[----:B------:R1:W-:Y:S04]  /*3a20*/  STS [UR37+0x260], R0 ;  /* 0x00026000ff007988 */ /* 0x0003e80008000825 */
[----:B-1-3-5:R-:W-:Y:S05]  /*3a30*/  CALL.REL.NOINC `($__internal_1_$__cuda_sm10x_tcgen05_guardrail_trap_phase_invalid_during_alloc) ;  /* 0x0000006400607944 */ /* 0x02afea0003c00000 */
.L_x_71:
[----:B------:R-:W-:Y:S05]  /*3a40*/  WARPSYNC.ALL ;  /* 0x0000000000007948 */ /* 0x000fea0003800000 */
[----:B------:R-:W2:Y:S01]  /*3a50*/  S2UR UR6, SR_CgaCtaId ;  /* 0x00000000000679c3 */ /* 0x000ea20000008800 */
[----:B------:R-:W-:Y:S01]  /*3a60*/  UMOV UR4, 0x400 ;  /* 0x0000040000047882 */ /* 0x000fe20000000000 */
[----:B------:R-:W-:-:S06]  /*3a70*/  NOP ;  /* 0x0000000000007918 */ /* 0x000fcc0000000000 */
[----:B------:R-:W-:Y:S06]  /*3a80*/  BAR.ARV 0x6, 0xa0 ;  /* 0x0182800000007b1d */ /* 0x000fec0000002000 */
[----:B------:R-:W4:Y:S01]  /*3a90*/  LDCU UR7, c[0x0][0x38c] ;  /* 0x00007180ff0777ac */ /* 0x000f220008000800 */
[----:B------:R-:W-:Y:S01]  /*3aa0*/  IMAD.MOV.U32 R11, RZ, RZ, 0x1 ;  /* 0x00000001ff0b7424 */ /* 0x000fe200078e00ff */
[----:B------:R-:W-:Y:S01]  /*3ab0*/  CS2R R8, SRZ ;  /* 0x0000000000087805 */ /* 0x000fe2000001ff00 */
[----:B------:R-:W-:Y:S01]  /*3ac0*/  IMAD.MOV.U32 R10, RZ, RZ, RZ ;  /* 0x000000ffff0a7224 */ /* 0x000fe200078e00ff */
[----:B------:R-:W-:Y:S01]  /*3ad0*/  UMOV UR18, URZ ;  /* 0x000000ff00127c82 */ /* 0x000fe20008000000 */
[----:B------:R-:W-:Y:S01]  /*3ae0*/  UMOV UR17, URZ ;  /* 0x000000ff00117c82 */ /* 0x000fe20008000000 */
[----:B------:R-:W-:Y:S01]  /*3af0*/  UMOV UR20, 0x0 ;  /* 0x0000000000147882 */ /* 0x000fe20000000000 */
[----:B------:R-:W-:Y:S01]  /*3b00*/  UMOV UR21, 0x8200490 ;  /* 0x0820049000157882 */ /* 0x000fe20000000000 */
[----:B--2---:R-:W-:Y:S01]  /*3b10*/  ULEA UR6, UR6, UR4, 0x18 ;  /* 0x0000000406067291 */ /* 0x004fe2000f8ec0ff */
[----:B------:R-:W2:Y:S03]  /*3b20*/  LDCU UR4, c[0x0][0x38c] ;  /* 0x00007180ff0477ac */ /* 0x000ea60008000800 */
[----:B------:R-:W-:-:S02]  /*3b30*/  UIADD3 UR11, UPT, UPT, UR6, 0x8600, URZ ;  /* 0x00008600060b7890 */ /* 0x000fc4000fffe0ff */
[----:B----4-:R-:W-:-:S03]  /*3b40*/  UIADD3 UR7, UPT, UPT, UR7, 0x1f, URZ ;  /* 0x0000001f07077890 */ /* 0x010fc6000fffe0ff */
[----:B-1----:R-:W1:Y:S01]  /*3b50*/  LDS R0, [UR6+0x260] ;  /* 0x00026006ff007984 */ /* 0x002e620008000800 */
[----:B------:R-:W-:Y:S02]  /*3b60*/  UIADD3 UR12, UPT, UPT, UR6, 0x20600, URZ ;  /* 0x00020600060c7890 */ /* 0x000fe4000fffe0ff */
[----:B------:R-:W-:Y:S02]  /*3b70*/  USHF.R.S32.HI UR5, URZ, 0x1f, UR7 ;  /* 0x0000001fff057899 */ /* 0x000fe40008011407 */
[----:B------:R-:W-:Y:S02]  /*3b80*/  USHF.R.U32.HI UR11, URZ, 0x4, UR11 ;  /* 0x00000004ff0b7899 */ /* 0x000fe4000801160b */
[----:B------:R-:W-:Y:S02]  /*3b90*/  ULEA.HI UR5, UR5, UR7, URZ, 0x5 ;  /* 0x0000000705057291 */ /* 0x000fe4000f8f28ff */
[----:B------:R-:W-:Y:S02]  /*3ba0*/  USHF.R.U32.HI UR12, URZ, 0x4, UR12 ;  /* 0x00000004ff0c7899 */ /* 0x000fe4000801160c */
[----:B------:R-:W-:-:S02]  /*3bb0*/  USHF.R.S32.HI UR5, URZ, 0x5, UR5 ;  /* 0x00000005ff057899 */ /* 0x000fc40008011405 */
[----:B------:R-:W-:Y:S02]  /*3bc0*/  ULOP3.LUT UR11, UR11, 0x3fff, URZ, 0xc0, !UPT ;  /* 0x00003fff0b0b7892 */ /* 0x000fe4000f8ec0ff */
[----:B------:R-:W-:Y:S02]  /*3bd0*/  UISETP.LT.AND UP0, UPT, UR5, 0x1, UPT ;  /* 0x000000010500788c */ /* 0x000fe4000bf01270 */
[----:B------:R-:W-:Y:S02]  /*3be0*/  ULOP3.LUT UR12, UR12, 0x3fff, URZ, 0xc0, !UPT ;  /* 0x00003fff0c0c7892 */ /* 0x000fe4000f8ec0ff */
[----:B------:R-:W-:Y:S02]  /*3bf0*/  USEL UR10, UR5, 0x1, !UP0 ;  /* 0x00000001050a7887 */ /* 0x000fe4000c000000 */
[----:B------:R-:W-:Y:S02]  /*3c00*/  ULOP3.LUT UR11, UR11, 0x10000, URZ, 0xfc, !UPT ;  /* 0x000100000b0b7892 */ /* 0x000fe4000f8efcff */
[----:B------:R-:W-:-:S02]  /*3c10*/  ULOP3.LUT UR12, UR12, 0x10000, URZ, 0xfc, !UPT ;  /* 0x000100000c0c7892 */ /* 0x000fc4000f8efcff */
[----:B------:R-:W-:Y:S02]  /*3c20*/  UIADD3 UR10, UPT, UPT, -UR10, URZ, URZ ;  /* 0x000000ff0a0a7290 */ /* 0x000fe4000fffe1ff */
[----:B--2---:R-:W-:Y:S01]  /*3c30*/  UISETP.GE.AND UP3, UPT, UR4, 0x1, UPT ;  /* 0x000000010400788c */ /* 0x004fe2000bf66270 */
[----:B-1----:R-:W-:-:S15]  /*3c40*/  R2UR UR19, R0 ;  /* 0x00000000001372ca */ /* 0x002fde00000e0000 */
.L_x_80:
[----:B------:R-:W-:Y:S02]  /*3c50*/  LEA R0, R10, UR6, 0x3 ;  /* 0x000000060a007c11 */ /* 0x000fe4000f8e18ff */
[----:B------:R-:W-:Y:S02]  /*3c60*/  SHF.L.U32 R5, R9, 0x1f, RZ ;  /* 0x0000001f09057819 */ /* 0x000fe400000006ff */
[----:B------:R-:W-:Y:S01]  /*3c70*/  PLOP3.LUT P0, PT, PT, PT, UP3, 0x80, 0x8 ;  /* 0x000000000008781c */ /* 0x000fe20003f0f038 */
[----:B------:R-:W-:Y:S01]  /*3c80*/  VIADD R3, R0, 0x1c0 ;  /* 0x000001c000037836 */ /* 0x000fe20000000000 */
[----:B-1----:R-:W1:Y:S02]  /*3c90*/  SYNCS.PHASECHK.TRANS64.TRYWAIT P1, [R0+URZ+0x1b0], R5 ;  /* 0x0001b005000075a7 */ /* 0x002e6400080211ff */
[----:B-1--4-:R-:W-:Y:S09]  /*3ca0*/  @!P1 BRA `(.L_x_74) ;  /* 0x0000005c00509947 */ /* 0x012ff20003800000 */
.L_x_182:
[----:B------:R-:W-:Y:S01]  /*3cb0*/  LEA R4, R10, UR6, 0x4 ;  /* 0x000000060a047c11 */ /* 0x000fe2000f8e20ff */
[----:B------:R-:W-:Y:S01]  /*3cc0*/  @UP3 ULEA UR4, UR17, UR6, 0x3 ;  /* 0x0000000611043291 */ /* 0x000fe2000f8e18ff */
[----:B------:R-:W-:Y:S01]  /*3cd0*/  PLOP3.LUT P2, PT, PT, PT, PT, 0x80, 0x8 ;  /* 0x000000000008781c */ /* 0x000fe20003f4f070 */
[----:B------:R-:W-:Y:S01]  /*3ce0*/  ULEA UR9, UR18, UR6, 0x3 ;  /* 0x0000000612097291 */ /* 0x000fe2000f8e18ff */
[----:B------:R-:W-:Y:S02]  /*3cf0*/  PRMT R3, RZ, 0x654, R3 ;  /* 0x00000654ff037816 */ /* 0x000fe40000000003 */
[----:B-1----:R-:W1:Y:S01]  /*3d00*/  LDS.128 R4, [R4+0x240] ;  /* 0x0002400004047984 */ /* 0x002e620000000c00 */
[----:B------:R-:W-:Y:S02]  /*3d10*/  @P0 SHF.L.U32 R2, R8, 0x1f, RZ ;  /* 0x0000001f08020819 */ /* 0x000fe400000006ff */
[----:B------:R-:W-:Y:S01]  /*3d20*/  SHF.L.U32 R0, R11, 0x1f, RZ ;  /* 0x0000001f0b007819 */ /* 0x000fe200000006ff */
[----:B------:R-:W-:Y:S01]  /*3d30*/  @!PT LDS RZ, [RZ] ;  /* 0x00000000fffff984 */ /* 0x000fe20000000800 */
[----:B------:R-:W-:Y:S01]  /*3d40*/  @!PT LDS RZ, [RZ] ;  /* 0x00000000fffff984 */ /* 0x000fe20000000800 */
[----:B------:R-:W-:Y:S01]  /*3d50*/  @!PT LDS RZ, [RZ] ;  /* 0x00000000fffff984 */ /* 0x000fe20000000800 */
[----:B------:R-:W-:Y:S01]  /*3d60*/  @!PT LDS RZ, [RZ] ;  /* 0x00000000fffff984 */ /* 0x000fe20000000800 */
[----:B------:R2:W-:Y:S06]  /*3d70*/  MEMBAR.ALL.CTA ;  /* 0x0000000000007992 */ /* 0x0005ec0000008000 */
[----:B--2---:R-:W2:Y:S02]  /*3d80*/  FENCE.VIEW.ASYNC.S ;  /* 0x00000000000073c6 */ /* 0x004ea40000000000 */
[----:B--2---:R2:W-:Y:S01]  /*3d90*/  SYNCS.ARRIVE.TRANS64.RED.A1T0 RZ, [R3+URZ], RZ ;  /* 0x000000ff03ff79a7 */ /* 0x0045e200081004ff */
[----:B------:R2:W4:Y:S01]  /*3da0*/  @P0 SYNCS.PHASECHK.TRANS64.TRYWAIT P2, [UR4], R2 ;  /* 0x00000002ff0005a7 */ /* 0x0005220008041104 */
[----:B-1----:R-:W-:Y:S01]  /*3db0*/  LOP3.LUT P1, RZ, R6, 0x1, RZ, 0xc0, !PT ;  /* 0x0000000106ff7812 */ /* 0x002fe2000782c0ff */
[----:B------:R-:W1:Y:S02]  /*3dc0*/  SYNCS.PHASECHK.TRANS64.TRYWAIT P0, [UR9+0x1f0], R0 ;  /* 0x0001f000ff0075a7 */ /* 0x000e640008001109 */
[----:B-12-4-:R-:W-:Y:S10]  /*3dd0*/  @!P0 BRA `(.L_x_75) ;  /* 0x0000005c00188947 */ /* 0x016ff40003800000 */
.L_x_184:
[----:B------:R-:W-:Y:S01]  /*3de0*/  IADD3 R10, PT, PT, R10, 0x1, RZ ;  /* 0x000000010a0a7810 */ /* 0x000fe20007ffe0ff */
[----:B------:R-:W-:Y:S06]  /*3df0*/  BRA.U !UP3, `(.L_x_76) ;  /* 0x000000010b887547 */ /* 0x000fec000b800000 */
[----:B------:R-:W-:Y:S02]  /*3e00*/  ULEA UR8, UR18, UR19, 0x7 ;  /* 0x0000001312087291 */ /* 0x000fe4000f8e38ff */
[----:B------:R-:W-:Y:S01]  /*3e10*/  UPLOP3.LUT UP4, UPT, UPT, UPT, UPT, 0x40, 0x4 ;  /* 0x000000000004789c */ /* 0x000fe20003f8e870 */
[----:B------:R-:W-:Y:S01]  /*3e20*/  UMOV UR16, UR10 ;  /* 0x0000000a00107c82 */ /* 0x000fe20008000000 */
[----:B------:R-:W-:Y:S01]  /*3e30*/  UMOV UR15, UR5 ;  /* 0x00000005000f7c82 */ /* 0x000fe20008000000 */
[----:B------:R-:W-:-:S08]  /*3e40*/  UMOV UR14, UR17 ;  /* 0x00000011000e7c82 */ /* 0x000fd00008000000 */
.L_x_79:
[----:B------:R-:W-:Y:S02]  /*3e50*/  UIADD3 UR16, UPT, UPT, UR16, 0x1, URZ ;  /* 0x0000000110107890 */ /* 0x000fe4000fffe0ff */
[----:B--2---:R-:W-:Y:S02]  /*3e60*/  ULEA UR7, UR14, UR6, 0x3 ;  /* 0x000000060e077291 */ /* 0x004fe4000f8e18ff */
[----:B------:R-:W-:Y:S01]  /*3e70*/  UISETP.NE.AND UP0, UPT, UR16, URZ, UPT ;  /* 0x000000ff1000728c */ /* 0x000fe2000bf05270 */
[----:B----4-:R-:W-:Y:S10]  /*3e80*/  @P2 BRA `(.L_x_77) ;  /* 0x00000000000c2947 */ /* 0x010ff40003800000 */
[----:B-1----:R-:W-:Y:S04]  /*3e90*/  SHF.L.U32 R3, R8, 0x1f, RZ ;  /* 0x0000001f08037819 */ /* 0x002fe800000006ff */
[----:B------:R-:W1:Y:S02]  /*3ea0*/  SYNCS.PHASECHK.TRANS64.TRYWAIT P0, [UR7], R3 ;  /* 0x00000003ff0075a7 */ /* 0x000e640008001107 */
[----:B-1----:R-:W-:Y:S05]  /*3eb0*/  @!P0 BRA `(.L_x_78) ;  /* 0x0000005800f88947 */ /* 0x002fea0003800000 */
.L_x_77:
[----:B------:R-:W-:Y:S01]  /*3ec0*/  UISETP.NE.AND UP1, UPT, UR15, 0x1, UPT ;  /* 0x000000010f00788c */ /* 0x000fe2000bf25270 */
[----:B------:R-:W-:Y:S01]  /*3ed0*/  PLOP3.LUT P2, PT, PT, PT, PT, 0x80, 0x8 ;  /* 0x000000000008781c */ /* 0x000fe20003f4f070 */
[----:B------:R-:W-:Y:S02]  /*3ee0*/  UIADD3 UR17, UPT, UPT, UR14, 0x1, URZ ;  /* 0x000000010e117890 */ /* 0x000fe4000fffe0ff */
[----:B------:R-:W-:Y:S02]  /*3ef0*/  ULEA UR22, UR14, UR12, 0x8 ;  /* 0x0000000c0e167291 */ /* 0x000fe4000f8e40ff */
[----:B------:R-:W-:Y:S01]  /*3f00*/  UISETP.NE.AND UP2, UPT, UR17, 0x18, UPT ;  /* 0x000000181100788c */ /* 0x000fe2000bf45270 */
[----:B------:R-:W-:Y:S01]  /*3f10*/  PLOP3.LUT P0, PT, PT, PT, UP1, 0x80, 0x8 ;  /* 0x000000000008781c */ /* 0x000fe20003f0f018 */
[----:B------:R-:W-:Y:S02]  /*3f20*/  ULEA UR24, UR14, UR11, 0x8 ;  /* 0x0000000b0e187291 */ /* 0x000fe4000f8e40ff */
[----:B------:R-:W-:Y:S02]  /*3f30*/  USEL UR13, URZ, 0x1, UP2 ;  /* 0x00000001ff0d7887 */ /* 0x000fe40009000000 */
[----:B------:R-:W-:Y:S02]  /*3f40*/  USEL UR17, UR17, URZ, UP2 ;  /* 0x000000ff11117287 */ /* 0x000fe40009000000 */
[----:B------:R-:W-:Y:S02]  /*3f50*/  UIADD3 UR7, UPT, UPT, UR7, 0xc0, URZ ;  /* 0x000000c007077890 */ /* 0x000fe4000fffe0ff */
[----:B------:R-:W-:Y:S01]  /*3f60*/  @UP1 ULEA UR4, UR17, UR6, 0x3 ;  /* 0x0000000611041291 */ /* 0x000fe2000f8e18ff */
[----:B------:R-:W-:Y:S01]  /*3f70*/  LOP3.LUT R8, R8, UR13, RZ, 0x3c, !PT ;  /* 0x0000000d08087c12 */ /* 0x000fe2000f8e3cff */
[----:B------:R-:W-:Y:S01]  /*3f80*/  UMOV UR23, 0xc0004010 ;  /* 0xc000401000177882 */ /* 0x000fe20000000000 */
[----:B------:R-:W-:Y:S01]  /*3f90*/  UMOV UR25, 0xc0004010 ;  /* 0xc000401000197882 */ /* 0x000fe20000000000 */
[----:B------:R-:W-:Y:S01]  /*3fa0*/  UIADD3 UR15, UPT, UPT, UR15, -0x1, URZ ;  /* 0xffffffff0f0f7890 */ /* 0x000fe2000fffe0ff */
[----:B-1----:R-:W-:Y:S01]  /*3fb0*/  @P0 SHF.L.U32 R0, R8, 0x1f, RZ ;  /* 0x0000001f08000819 */ /* 0x002fe200000006ff */
[----:B------:R-:W-:Y:S03]  /*3fc0*/  UMOV UR14, UR17 ;  /* 0x00000011000e7c82 */ /* 0x000fe60008000000 */
[----:B------:R2:W4:Y:S01]  /*3fd0*/  @P0 SYNCS.PHASECHK.TRANS64.TRYWAIT P2, [UR4], R0 ;  /* 0x00000000ff0005a7 */ /* 0x0005220008041104 */
[----:B------:R2:W-:Y:S01]  /*3fe0*/  UTCQMMA gdesc[UR24], gdesc[UR22], tmem[UR8], tmem[UR20], idesc[UR21], UP4 ;  /* 0x00ff1416180075ea */ /* 0x0005e2000a000308 */
[----:B------:R-:W-:Y:S01]  /*3ff0*/  UPLOP3.LUT UP4, UPT, UPT, UPT, UPT, 0x80, 0x8 ;  /* 0x000000000008789c */ /* 0x000fe20003f8f070 */
[----:B------:R2:W-:Y:S01]  /*4000*/  UTCBAR [UR7], URZ ;  /* 0x000000ff070073e9 */ /* 0x0005e200080000ff */
[----:B------:R-:W-:Y:S09]  /*4010*/  BRA.U UP0, `(.L_x_79) ;  /* 0xfffffffd008c7547 */ /* 0x000ff2000b83ffff */
.L_x_76:
[----:B------:R-:W-:Y:S01]  /*4020*/  UIADD3 UR18, UPT, UPT, UR18, 0x1, URZ ;  /* 0x0000000112127890 */ /* 0x000fe2000fffe0ff */
[C---:B------:R-:W-:Y:S01]  /*4030*/  ISETP.NE.AND P0, PT, R10.reuse, 0x2, PT ;  /* 0x000000020a00780c */ /* 0x040fe20003f05270 */
[----:B------:R-:W-:Y:S02]  /*4040*/  UIADD3 UR9, UPT, UPT, UR9, 0x1d0, URZ ;  /* 0x000001d009097890 */ /* 0x000fe4000fffe0ff */
[----:B------:R-:W-:Y:S01]  /*4050*/  UISETP.NE.AND UP0, UPT, UR18, 0x4, UPT ;  /* 0x000000041200788c */ /* 0x000fe2000bf05270 */
[----:B-12---:R-:W-:Y:S02]  /*4060*/  SEL R0, RZ, 0x1, P0 ;  /* 0x00000001ff007807 */ /* 0x006fe40000000000 */
[----:B------:R-:W-:Y:S01]  /*4070*/  SEL R10, R10, RZ, P0 ;  /* 0x000000ff0a0a7207 */ /* 0x000fe20000000000 */
[----:B------:R-:W-:Y:S01]  /*4080*/  USEL UR4, URZ, 0x1, UP0 ;  /* 0x00000001ff047887 */ /* 0x000fe20008000000 */
[----:B------:R-:W-:Y:S01]  /*4090*/  LOP3.LUT R9, R9, R0, RZ, 0x3c, !PT ;  /* 0x0000000009097212 */ /* 0x000fe200078e3cff */
[----:B------:R-:W-:Y:S01]  /*40a0*/  USEL UR18, UR18, URZ, UP0 ;  /* 0x000000ff12127287 */ /* 0x000fe20008000000 */
[----:B------:R1:W-:Y:S03]  /*40b0*/  UTCBAR [UR9], URZ ;  /* 0x000000ff090073e9 */ /* 0x0003e600080000ff */
[----:B------:R-:W-:Y:S01]  /*40c0*/  LOP3.LUT R11, R11, UR4, RZ, 0x3c, !PT ;  /* 0x000000040b0b7c12 */ /* 0x000fe2000f8e3cff */
[----:B------:R-:W-:Y:S07]  /*40d0*/  @P1 BRA `(.L_x_80) ;  /* 0xfffffff800dc1947 */ /* 0x000fee000383ffff */
[----:B------:R-:W2:Y:S01]  /*40e0*/  S2UR UR4, SR_CgaCtaId ;  /* 0x00000000000479c3 */ /* 0x000ea20000008800 */
[----:B------:R-:W-:Y:S01]  /*40f0*/  ELECT P0, URZ, PT ;  /* 0x0000000000ff782f */ /* 0x000fe20003800000 */
[----:B------:R-:W-:Y:S01]  /*4100*/  IMAD.MOV.U32 R0, RZ, RZ, 0x1 ;  /* 0x00000001ff007424 */ /* 0x000fe200078e00ff */
[----:B------:R-:W-:Y:S01]  /*4110*/  UIADD3 UR6, UPT, UPT, UR6, 0x1f0, URZ ;  /* 0x000001f006067890 */ /* 0x000fe2000fffe0ff */
[----:B------:R-:W-:Y:S01]  /*4120*/  SHF.L.U32 R3, R11, 0x1f, RZ ;  /* 0x0000001f0b037819 */ /* 0x000fe200000006ff */
[----:B------:R-:W-:-:S03]  /*4130*/  UMOV UR5, 0x40 ;  /* 0x0000004000057882 */ /* 0x000fc60000000000 */
[----:B------:R-:W-:Y:S01]  /*4140*/  UVIRTCOUNT.DEALLOC.SMPOOL 0x80 ;  /* 0x000000800000784c */ /* 0x000fe20000000000 */
[----:B--2---:R-:W-:Y:S02]  /*4150*/  ULEA UR4, UR4, UR5, 0x18 ;  /* 0x0000000504047291 */ /* 0x004fe4000f8ec0ff */
[----:B------:R-:W-:-:S07]  /*4160*/  ULEA UR5, UR18, UR6, 0x3 ;  /* 0x0000000612057291 */ /* 0x000fce000f8e18ff */
[----:B------:R2:W-:Y:S02]  /*4170*/  @P0 STS.U8 [UR4+0x1c], R0 ;  /* 0x00001c00ff000988 */ /* 0x0005e40008000004 */
[----:B------:R-:W3:Y:S02]  /*4180*/  SYNCS.PHASECHK.TRANS64.TRYWAIT P0, [UR5], R3 ;  /* 0x00000003ff0075a7 */ /* 0x000ee40008001105 */
[----:B--23--:R-:W-:Y:S05]  /*4190*/  @!P0 BRA `(.L_x_81) ;  /* 0x0000005800588947 */ /* 0x00cfea0003800000 */
.L_x_187:
[----:B------:R-:W-:-:S04]  /*41a0*/  UIADD3 UR7, UPT, UPT, UR18, 0x1, URZ ;  /* 0x0000000112077890 */ /* 0x000fc8000fffe0ff */
[----:B------:R-:W-:-:S04]  /*41b0*/  UISETP.NE.AND UP0, UPT, UR7, 0x4, UPT ;  /* 0x000000040700788c */ /* 0x000fc8000bf05270 */
[----:B------:R-:W-:Y:S02]  /*41c0*/  USEL UR8, URZ, 0x1, UP0 ;  /* 0x00000001ff087887 */ /* 0x000fe40008000000 */
[----:B------:R-:W-:-:S04]  /*41d0*/  USEL UR7, UR7, URZ, UP0 ;  /* 0x000000ff07077287 */ /* 0x000fc80008000000 */
[----:B------:R-:W-:Y:S01]  /*41e0*/  ULEA UR5, UR7, UR6, 0x3 ;  /* 0x0000000607057291 */ /* 0x000fe2000f8e18ff */
[----:B------:R-:W-:-:S04]  /*41f0*/  LOP3.LUT R2, R11, UR8, RZ, 0x3c, !PT ;  /* 0x000000080b027c12 */ /* 0x000fc8000f8e3cff */
[----:B--2---:R-:W-:-:S04]  /*4200*/  SHF.L.U32 R3, R2, 0x1f, RZ ;  /* 0x0000001f02037819 */ /* 0x004fc800000006ff */
[----:B------:R-:W2:Y:S02]  /*4210*/  SYNCS.PHASECHK.TRANS64.TRYWAIT P0, [UR5], R3 ;  /* 0x00000003ff0075a7 */ /* 0x000ea40008001105 */
[----:B--2---:R-:W-:Y:S05]  /*4220*/  @!P0 BRA `(.L_x_82) ;  /* 0x00000058004c8947 */ /* 0x004fea0003800000 */
.L_x_189:
        /* <DEDUP_REMOVED lines=9> */
.L_x_191:
[----:B------:R-:W-:-:S04]  /*42c0*/  UIADD3 UR7, UPT, UPT, UR7, 0x1, URZ ;  /* 0x0000000107077890 */ /* 0x000fc8000fffe0ff */
[----:B------:R-:W-:-:S04]  /*42d0*/  UISETP.NE.AND UP0, UPT, UR7, 0x4, UPT ;  /* 0x000000040700788c */ /* 0x000fc8000bf05270 */
[----:B------:R-:W-:Y:S02]  /*42e0*/  USEL UR5, URZ, 0x1, UP0 ;  /* 0x00000001ff057887 */ /* 0x000fe40008000000 */
[----:B------:R-:W-:-:S04]  /*42f0*/  USEL UR7, UR7, URZ, UP0 ;  /* 0x000000ff07077287 */ /* 0x000fc80008000000 */
[----:B------:R-:W-:Y:S01]  /*4300*/  ULEA UR7, UR7, UR6, 0x3 ;  /* 0x0000000607077291 */ /* 0x000fe2000f8e18ff */
[----:B--2---:R-:W-:-:S04]  /*4310*/  LOP3.LUT R3, R2, UR5, RZ, 0x3c, !PT ;  /* 0x0000000502037c12 */ /* 0x004fc8000f8e3cff */
[----:B------:R-:W-:-:S04]  /*4320*/  SHF.L.U32 R3, R3, 0x1f, RZ ;  /* 0x0000001f03037819 */ /* 0x000fc800000006ff */
[----:B------:R-:W2:Y:S02]  /*4330*/  SYNCS.PHASECHK.TRANS64.TRYWAIT P0, [UR7], R3 ;  /* 0x00000003ff0075a7 */ /* 0x000ea40008001107 */
[----:B--2---:R-:W-:Y:S05]  /*4340*/  @!P0 BRA `(.L_x_84) ;  /* 0x0000005800348947 */ /* 0x004fea0003800000 */
.L_x_193:
[----:B------:R-:W-:Y:S01]  /*4350*/  NOP ;  /* 0x0000000000007918 */ /* 0x000fe20000000000 */
[----:B--2---:R-:W2:Y:S01]  /*4360*/  LDS R0, [UR4+0x14] ;  /* 0x00001404ff007984 */ /* 0x004ea20008000800 */
[----:B------:R-:W-:Y:S01]  /*4370*/  ULOP3.LUT UR6, UR19, 0xffff, URZ, 0xc0, !UPT ;  /* 0x0000ffff13067892 */ /* 0x000fe2000f8ec0ff */
[----:B------:R-:W-:Y:S01]  /*4380*/  UMOV UR8, 0xffff ;  /* 0x0000ffff00087882 */ /* 0x000fe20000000000 */
[----:B------:R-:W-:Y:S02]  /*4390*/  UMOV UR5, 0x1 ;  /* 0x0000000100057882 */ /* 0x000fe40000000000 */
[----:B------:R-:W-:-:S04]  /*43a0*/  USHF.R.U32.HI UR6, URZ, 0x5, UR6 ;  /* 0x00000005ff067899 */ /* 0x000fc80008011606 */
[----:B------:R-:W-:Y:S02]  /*43b0*/  USHF.L.U32 UR8, UR8, UR6, URZ ;  /* 0x0000000608087299 */ /* 0x000fe400080006ff */
[----:B------:R-:W-:-:S04]  /*43c0*/  USHF.L.U32 UR5, UR5, UR6, URZ ;  /* 0x0000000605057299 */ /* 0x000fc800080006ff */
[----:B--2---:R-:W-:-:S04]  /*43d0*/  LOP3.LUT R0, R0, UR8, RZ, 0xc0, !PT ;  /* 0x0000000800007c12 */ /* 0x004fc8000f8ec0ff */
[----:B------:R-:W-:-:S13]  /*43e0*/  ISETP.NE.AND P0, PT, R0, UR8, PT ;  /* 0x0000000800007c0c */ /* 0x000fda000bf05270 */
[----:B------:R-:W-:Y:S05]  /*43f0*/  @P0 BRA `(.L_x_85) ;  /* 0x0000000000580947 */ /* 0x000fea0003800000 */
[----:B------:R-:W2:Y:S02]  /*4400*/  LDS R0, [UR4+0x18] ;  /* 0x00001804ff007984 */ /* 0x000ea40008000800 */
[----:B--2---:R-:W-:-:S04]  /*4410*/  LOP3.LUT R0, R0, UR5, RZ, 0xc0, !PT ;  /* 0x0000000500007c12 */ /* 0x004fc8000f8ec0ff */
[----:B------:R-:W-:-:S13]  /*4420*/  ISETP.NE.AND P0, PT, R0, UR5, PT ;  /* 0x0000000500007c0c */ /* 0x000fda000bf05270 */
[----:B------:R-:W-:Y:S05]  /*4430*/  @P0 BRA `(.L_x_86) ;  /* 0x00000000003c0947 */ /* 0x000fea0003800000 */
[----:B------:R-:W2:Y:S01]  /*4440*/  S2R R2, SR_LANEID ;  /* 0x0000000000027919 */ /* 0x000ea20000000000 */
[----:B------:R-:W-:Y:S01]  /*4450*/  ULOP3.LUT UR8, URZ, UR8, URZ, 0x33, !UPT ;  /* 0x00000008ff087292 */ /* 0x000fe2000f8e33ff */
[----:B------:R-:W-:Y:S01]  /*4460*/  LOP3.LUT R4, RZ, UR5, RZ, 0x33, !PT ;  /* 0x00000005ff047c12 */ /* 0x000fe2000f8e33ff */
[----:B------:R-:W-:Y:S02]  /*4470*/  VOTEU.ANY UR7, UPT, PT ;  /* 0x0000000000077886 */ /* 0x000fe400038e0100 */
[----:B------:R-:W-:Y:S01]  /*4480*/  UFLO.U32 UR7, UR7 ;  /* 0x00000007000772bd */ /* 0x000fe200080e0000 */
[----:B------:R-:W3:Y:S01]  /*4490*/  REDUX UR5, R4 ;  /* 0x00000000040573c4 */ /* 0x000ee20000000000 */
[----:B------:R-:W-:-:S06]  /*44a0*/  IMAD.U32 R0, RZ, RZ, UR8 ;  /* 0x00000008ff007e24 */ /* 0x000fcc000f8e00ff */
[----:B------:R1:W-:Y:S01]  /*44b0*/  UTCATOMSWS.AND URZ, UR8 ;  /* 0x0000000800ff79e3 */ /* 0x0003e20008000000 */
[----:B------:R-:W4:Y:S01]  /*44c0*/  REDUX UR6, R0 ;  /* 0x00000000000673c4 */ /* 0x000f220000000000 */
[----:B--2---:R-:W-:Y:S01]  /*44d0*/  ISETP.EQ.U32.AND P0, PT, R2, UR7, PT ;  /* 0x0000000702007c0c */ /* 0x004fe2000bf02070 */
[----:B---3--:R-:W-:Y:S01]  /*44e0*/  IMAD.U32 R2, RZ, RZ, UR5 ;  /* 0x00000005ff027e24 */ /* 0x008fe2000f8e00ff */
[----:B----4-:R-:W-:-:S11]  /*44f0*/  MOV R3, UR6 ;  /* 0x0000000600037c02 */ /* 0x010fd60008000f00 */
[----:B------:R1:W-:Y:S04]  /*4500*/  @P0 ATOMS.AND RZ, [UR4+0x14], R3 ;  /* 0x00001403ffff098c */ /* 0x0003e8000a800004 */
[----:B------:R1:W-:Y:S01]  /*4510*/  @P0 ATOMS.AND RZ, [UR4+0x18], R2 ;  /* 0x00001802ffff098c */ /* 0x0003e2000a800004 */
[----:B------:R-:W-:Y:S05]  /*4520*/  BRA `(.L_x_87) ;  /* 0x0000000000147947 */ /* 0x000fea0003800000 */
.L_x_86:
[----:B------:R-:W-:Y:S02]  /*4530*/  MOV R2, 0x4550 ;  /* 0x0000455000027802 */ /* 0x000fe40000000f00 */
[----:B-1--45:R-:W-:Y:S05]  /*4540*/  CALL.REL.NOINC `($__internal_0_$__cuda_sm10x_tcgen05_guardrail_trap_col_being_dealloced_not_returned_by_alloc) ;  /* 0x0000005800907944 */ /* 0x032fea0003c00000 */
[----:B------:R-:W-:Y:S05]  /*4550*/  BRA `(.L_x_87) ;  /* 0x0000000000087947 */ /* 0x000fea0003800000 */
.L_x_85:
[----:B------:R-:W-:Y:S02]  /*4560*/  MOV R2, 0x4580 ;  /* 0x0000458000027802 */ /* 0x000fe40000000f00 */
[----:B-1--45:R-:W-:Y:S05]  /*4570*/  CALL.REL.NOINC `($__internal_2_$__cuda_sm10x_tcgen05_guardrail_trap_unallocated_columns_being_dealloced) ;  /* 0x00000058009c7944 */ /* 0x032fea0003c00000 */
.L_x_87:
[----:B------:R-:W-:Y:S01]  /*4580*/  NOP ;  /* 0x0000000000007918 */ /* 0x000fe20000000000 */
[----:B-1----:R-:W-:Y:S05]  /*4590*/  EXIT ;  /* 0x000000000000794d */ /* 0x002fea0003800000 */
.L_x_69:
[----:B------:R-:W-:-:S09]  /*45a0*/  UISETP.NE.OR UP2, UPT, UR8, 0x3, !UP2 ;  /* 0x000000030800788c */ /* 0x000fd2000d745670 */
[----:B------:R-:W-:Y:S05]  /*45b0*/  BRA.U UP2, `(.L_x_88) ;  /* 0x0000000d02407547 */ /* 0x000fea000b800000 */
[----:B------:R-:W1:Y:S01]  /*45c0*/  LDC R0, c[0x0][0xb30] ;  /* 0x0002cc00ff007b82 */ /* 0x000e620000000800 */
[----:B------:R-:W2:Y:S01]  /*45d0*/  LDCU.64 UR8, c[0x0][0x888] ;  /* 0x00011100ff0877ac */ /* 0x000ea20008000a00 */
[----:B------:R-:W-:Y:S02]  /*45e0*/  HFMA2 R29, -RZ, RZ, 0, 0 ;  /* 0x00000000ff1d7431 */ /* 0x000fe400000001ff */
[----:B------:R-:W-:Y:S01]  /*45f0*/  IMAD.MOV.U32 R31, RZ, RZ, 0x1 ;  /* 0x00000001ff1f7424 */ /* 0x000fe200078e00ff */
[----:B------:R-:W-:Y:S01]  /*4600*/  MOV R23, 0x2000 ;  /* 0x0000200000177802 */ /* 0x000fe20000000f00 */
[----:B------:R-:W4:Y:S01]  /*4610*/  LDCU.64 UR4, c[0x0][0x890] ;  /* 0x00011200ff0477ac */ /* 0x000f220008000a00 */
[----:B------:R-:W-:Y:S01]  /*4620*/  IMAD.MOV.U32 R30, RZ, RZ, RZ ;  /* 0x000000ffff1e7224 */ /* 0x000fe200078e00ff */
[----:B------:R-:W3:Y:S01]  /*4630*/  LDC R19, c[0x0][0x370] ;  /* 0x0000dc00ff137b82 */ /* 0x000ee20000000800 */
[----:B------:R-:W-:Y:S01]  /*4640*/  UMOV UR7, 0x400 ;  /* 0x0000040000077882 */ /* 0x000fe20000000000 */
[----:B------:R-:W-:-:S02]  /*4650*/  UPLOP3.LUT UP1, UPT, UPT, UPT, UPT, 0x40, 0x4 ;  /* 0x000000000004789c */ /* 0x000fc40003f2e870 */
[----:B------:R-:W-:-:S04]  /*4660*/  ULEA UR7, UR37, UR7, 0x18 ;  /* 0x0000000725077291 */ /* 0x000fc8000f8ec0ff */
[----:B------:R-:W3:Y:S01]  /*4670*/  LDC R2, c[0x0][0xb0c] ;  /* 0x0002c300ff027b82 */ /* 0x000ee20000000800 */
[----:B------:R-:W-:Y:S02]  /*4680*/  UIADD3 UR13, UPT, UPT, UR7, 0x188, URZ ;  /* 0x00000188070d7890 */ /* 0x000fe4000fffe0ff */
[----:B--2---:R-:W-:Y:S02]  /*4690*/  UISETP.NE.U32.AND UP2, UPT, UR8, URZ, UPT ;  /* 0x000000ff0800728c */ /* 0x004fe4000bf45070 */
[----:B------:R-:W-:Y:S02]  /*46a0*/  UIADD3 UR17, UPT, UPT, UR7, 0x180, URZ ;  /* 0x0000018007117890 */ /* 0x000fe4000fffe0ff */
[----:B----4-:R-:W-:Y:S01]  /*46b0*/  UISETP.NE.U32.AND UP3, UPT, UR4, URZ, UPT ;  /* 0x000000ff0400728c */ /* 0x010fe2000bf65070 */
[----:B------:R-:W2:Y:S01]  /*46c0*/  LDC R18, c[0x0][0xb20] ;  /* 0x0002c800ff127b82 */ /* 0x000ea20000000800 */
[----:B-1----:R-:W-:Y:S01]  /*46d0*/  ISETP.NE.AND P1, PT, R0, 0x1, PT ;  /* 0x000000010000780c */ /* 0x002fe20003f25270 */
[----:B------:R-:W-:-:S02]  /*46e0*/  UISETP.NE.AND.EX UP2, UPT, UR9, URZ, UPT, UP2 ;  /* 0x000000ff0900728c */ /* 0x000fc4000bf45320 */
[----:B------:R-:W-:Y:S02]  /*46f0*/  UPRMT UR13, UR37, 0x654, UR13 ;  /* 0x00000654250d7896 */ /* 0x000fe4000800000d */
[----:B------:R-:W-:Y:S02]  /*4700*/  UISETP.NE.AND.EX UP3, UPT, UR5, URZ, UPT, UP3 ;  /* 0x000000ff0500728c */ /* 0x000fe4000bf65330 */
[----:B------:R-:W1:Y:S08]  /*4710*/  LDC.64 R32, c[0x0][0x348] ;  /* 0x0000d200ff207b82 */ /* 0x000e700000000a00 */
[----:B------:R-:W4:Y:S08]  /*4720*/  LDC.64 R16, c[0x0][0xb10] ;  /* 0x0002c400ff107b82 */ /* 0x000f300000000a00 */
[----:B------:R-:W1:Y:S08]  /*4730*/  LDC.64 R6, c[0x0][0xb18] ;  /* 0x0002c600ff067b82 */ /* 0x000e700000000a00 */
[----:B------:R-:W1:Y:S08]  /*4740*/  LDC.64 R4, c[0x0][0xb28] ;  /* 0x0002ca00ff047b82 */ /* 0x000e700000000a00 */
[----:B--23--:R-:W1:Y:S02]  /*4750*/  LDC R22, c[0x0][0x374] ;  /* 0x0000dd00ff167b82 */ /* 0x00ce640000000800 */
.L_x_97:
[C---:B------:R-:W-:Y:S02]  /*4760*/  LEA R0, R30.reuse, UR7, 0x3 ;  /* 0x000000071e007c11 */ /* 0x040fe4000f8e18ff */
[----:B------:R-:W-:Y:S02]  /*4770*/  SHF.L.U32 R3, R29, 0x1f, RZ ;  /* 0x0000001f1d037819 */ /* 0x000fe400000006ff */
[----:B------:R-:W-:Y:S02]  /*4780*/  LEA R24, R30, UR7, 0x4 ;  /* 0x000000071e187c11 */ /* 0x000fe4000f8e20ff */
[----:B--2---:R-:W2:Y:S02]  /*4790*/  SYNCS.PHASECHK.TRANS64.TRYWAIT P0, [R0+URZ+0x1b0], R3 ;  /* 0x0001b003000075a7 */ /* 0x004ea400080011ff */
[----:B--2---:R-:W-:Y:S05]  /*47a0*/  @!P0 BRA `(.L_x_89) ;  /* 0x0000005400348947 */ /* 0x004fea0003800000 */
.L_x_194:
[----:B------:R-:W-:Y:S01]  /*47b0*/  ISETP.GE.AND P0, PT, R72, 0x1, PT ;  /* 0x000000014800780c */ /* 0x000fe20003f06270 */
[----:B------:R-:W3:Y:S01]  /*47c0*/  LDS.128 R24, [R24+0x240] ;  /* 0x0002400018187984 */ /* 0x000ee20000000c00 */
[----:B--2---:R-:W-:Y:S01]  /*47d0*/  VIADD R0, R0, 0x1c0 ;  /* 0x000001c000007836 */ /* 0x004fe20000000000 */
[----:B------:R-:W-:Y:S01]  /*47e0*/  @!PT LDS RZ, [RZ] ;  /* 0x00000000fffff984 */ /* 0x000fe20000000800 */
[----:B------:R-:W-:Y:S01]  /*47f0*/  @!PT LDS RZ, [RZ] ;  /* 0x00000000fffff984 */ /* 0x000fe20000000800 */
[----:B------:R-:W-:Y:S01]  /*4800*/  @!PT LDS RZ, [RZ] ;  /* 0x00000000fffff984 */ /* 0x000fe20000000800 */
[----:B------:R-:W-:Y:S01]  /*4810*/  @!PT LDS RZ, [RZ] ;  /* 0x00000000fffff984 */ /* 0x000fe20000000800 */
[----:B------:R2:W-:Y:S06]  /*4820*/  MEMBAR.ALL.CTA ;  /* 0x0000000000007992 */ /* 0x0005ec0000008000 */
[----:B--2---:R-:W2:Y:S01]  /*4830*/  FENCE.VIEW.ASYNC.S ;  /* 0x00000000000073c6 */ /* 0x004ea20000000000 */
[----:B------:R-:W-:Y:S04]  /*4840*/  PRMT R0, RZ, 0x654, R0 ;  /* 0x00000654ff007816 */ /* 0x000fe80000000000 */
[----:B--2---:R2:W-:Y:S01]  /*4850*/  SYNCS.ARRIVE.TRANS64.RED.A1T0 RZ, [R0+URZ], RZ ;  /* 0x000000ff00ff79a7 */ /* 0x0045e200081004ff */
[----:B---3--:R-:W-:Y:S11]  /*4860*/  LOP3.LUT P3, RZ, R26, 0x1, RZ, 0xc0, !PT ;  /* 0x000000011aff7812 */ /* 0x008ff6000786c0ff */
[----:B------:R-:W-:Y:S02]  /*4870*/  @!UPT UIADD3 URZ, UPT, UPT, URZ, URZ, URZ ;  /* 0x000000fffffff290 */ /* 0x000fe4000fffe0ff */
[----:B------:R-:W-:Y:S02]  /*4880*/  @P3 MOV R13, R24 ;  /* 0x00000018000d3202 */ /* 0x000fe40000000f00 */
[----:B------:R-:W-:Y:S01]  /*4890*/  @P3 LOP3.LUT R8, R25, 0xffff, RZ, 0xc0, !PT ;  /* 0x0000ffff19083812 */ /* 0x000fe200078ec0ff */
[----:B--2---:R-:W-:Y:S06]  /*48a0*/  @!P0 BRA `(.L_x_90) ;  /* 0x0000000000a48947 */ /* 0x004fec0003800000 */
[----:B-1----:R-:W-:Y:S01]  /*48b0*/  IMAD.HI.U32 R35, R22, R7, RZ ;  /* 0x0000000716237227 */ /* 0x002fe200078e00ff */
[----:B------:R-:W-:Y:S02]  /*48c0*/  ISETP.NE.AND P0, PT, R6, 0x1, PT ;  /* 0x000000010600780c */ /* 0x000fe40003f05270 */
[----:B------:R-:W-:Y:S01]  /*48d0*/  ISETP.NE.AND P2, PT, R72, 0x1, PT ;  /* 0x000000014800780c */ /* 0x000fe20003f45270 */
[----:B----4-:R-:W-:Y:S01]  /*48e0*/  IMAD.HI.U32 R34, R19, R16, RZ ;  /* 0x0000001013227227 */ /* 0x010fe200078e00ff */
[----:B------:R-:W-:Y:S02]  /*48f0*/  SHF.R.U32.HI R35, RZ, R18, R35 ;  /* 0x00000012ff237219 */ /* 0x000fe40000011623 */
[----:B------:R-:W-:Y:S01]  /*4900*/  ISETP.NE.AND P4, PT, R2, 0x1, PT ;  /* 0x000000010200780c */ /* 0x000fe20003f85270 */
[----:B------:R-:W-:Y:S01]  /*4910*/  IMAD.HI.U32 R36, R13, R16, RZ ;  /* 0x000000100d247227 */ /* 0x000fe200078e00ff */
[----:B------:R-:W-:Y:S02]  /*4920*/  SHF.R.U32.HI R34, RZ, R17, R34 ;  /* 0x00000011ff227219 */ /* 0x000fe40000011622 */
[----:B------:R-:W-:Y:S01]  /*4930*/  SEL R3, R22, R35, !P0 ;  /* 0x0000002316037207 */ /* 0x000fe20004000000 */
[C---:B------:R-:W-:Y:S01]  /*4940*/  IMAD.HI.U32 R35, R8.reuse, R7, RZ ;  /* 0x0000000708237227 */ /* 0x040fe200078e00ff */
[----:B------:R-:W-:Y:S02]  /*4950*/  SEL R11, R19, R34, !P4 ;  /* 0x00000022130b7207 */ /* 0x000fe40006000000 */
[----:B------:R-:W-:Y:S01]  /*4960*/  SHF.R.U32.HI R36, RZ, R17, R36 ;  /* 0x00000011ff247219 */ /* 0x000fe20000011624 */
[----:B------:R-:W-:Y:S01]  /*4970*/  IMAD.HI.U32 R38, R3, R4, RZ ;  /* 0x0000000403267227 */ /* 0x000fe200078e00ff */
[----:B------:R-:W-:Y:S03]  /*4980*/  SHF.R.U32.HI R35, RZ, R18, R35 ;  /* 0x00000012ff237219 */ /* 0x000fe60000011623 */
[----:B------:R-:W-:Y:S01]  /*4990*/  IMAD.HI.U32 R34, R11, R4, RZ ;  /* 0x000000040b227227 */ /* 0x000fe200078e00ff */
[----:B------:R-:W-:Y:S02]  /*49a0*/  @P2 SHF.R.U32.HI R3, RZ, R5, R38 ;  /* 0x00000005ff032219 */ /* 0x000fe40000011626 */
[----:B------:R-:W-:Y:S02]  /*49b0*/  SEL R9, R8, R35, !P0 ;  /* 0x0000002308097207 */ /* 0x000fe40004000000 */
[----:B------:R-:W-:Y:S01]  /*49c0*/  @P2 SHF.R.U32.HI R11, RZ, R5, R34 ;  /* 0x00000005ff0b2219 */ /* 0x000fe20000011622 */
[C---:B------:R-:W-:Y:S01]  /*49d0*/  IMAD R10, R72.reuse, R3, RZ ;  /* 0x00000003480a7224 */ /* 0x040fe200078e02ff */
[----:B------:R-:W-:Y:S01]  /*49e0*/  SEL R3, R13, R36, !P4 ;  /* 0x000000240d037207 */ /* 0x000fe20006000000 */
[C---:B------:R-:W-:Y:S03]  /*49f0*/  IMAD.HI.U32 R14, R9.reuse, R4, RZ ;  /* 0x00000004090e7227 */ /* 0x040fe600078e00ff */
[----:B------:R-:W-:Y:S01]  /*4a00*/  ISETP.GE.AND P0, PT, R9, R10, PT ;  /* 0x0000000a0900720c */ /* 0x000fe20003f06270 */
[C---:B------:R-:W-:Y:S01]  /*4a10*/  IMAD R12, R72.reuse, R11, RZ ;  /* 0x0000000b480c7224 */ /* 0x040fe200078e02ff */
[-C--:B------:R-:W-:Y:S04]  /*4a20*/  SHF.R.U32.HI R14, RZ, R5.reuse, R14 ;  /* 0x00000005ff0e7219 */ /* 0x080fe8000001160e */
[----:B------:R-:W-:Y:S02]  /*4a30*/  ISETP.GE.OR P0, PT, R3, R12, P0 ;  /* 0x0000000c0300720c */ /* 0x000fe40000706670 */
[----:B------:R-:W-:Y:S05]  /*4a40*/  SEL R15, R9, R14, !P2 ;  /* 0x0000000e090f7207 */ /* 0x000fea0005000000 */
[----:B------:R-:W-:Y:S04]  /*4a50*/  IMAD.MOV R14, RZ, RZ, -R15 ;  /* 0x000000ffff0e7224 */ /* 0x000fe800078e0a0f */
[----:B------:R-:W-:Y:S02]  /*4a60*/  IMAD R14, R72, R14, R9 ;  /* 0x0000000e480e7224 */ /* 0x000fe400078e0209 */
[C---:B------:R-:W-:Y:S05]  /*4a70*/  @!P0 IMAD.HI.U32 R10, R3.reuse, R4, RZ ;  /* 0x00000004030a8227 */ /* 0x040fea00078e00ff */
[----:B------:R-:W-:Y:S04]  /*4a80*/  @!P0 SHF.R.U32.HI R10, RZ, R5, R10 ;  /* 0x00000005ff0a8219 */ /* 0x000fe8000001160a */
[----:B------:R-:W-:Y:S01]  /*4a90*/  @!P0 SEL R0, R3, R10, !P2 ;  /* 0x0000000a03008207 */ /* 0x000fe20005000000 */
[----:B------:R-:W-:Y:S03]  /*4aa0*/  IMAD.MOV R10, RZ, RZ, -R3 ;  /* 0x000000ffff0a7224 */ /* 0x000fe600078e0a03 */
[----:B------:R-:W-:Y:S01]  /*4ab0*/  @!P0 IADD3 R15, PT, PT, R15, -R0, RZ ;  /* 0x800000000f0f8210 */ /* 0x000fe20007ffe0ff */
[----:B------:R-:W-:Y:S01]  /*4ac0*/  @!P0 IMAD R0, R11, R14, R0 ;  /* 0x0000000e0b008224 */ /* 0x000fe200078e0200 */
[----:B------:R-:W-:Y:S01]  /*4ad0*/  IADD3 R11, PT, PT, -R9, RZ, RZ ;  /* 0x000000ff090b7210 */ /* 0x000fe20007ffe1ff */
[----:B------:R-:W-:Y:S02]  /*4ae0*/  IMAD R13, R2, R10, R13 ;  /* 0x0000000a020d7224 */ /* 0x000fe400078e020d */
[----:B------:R-:W-:Y:S02]  /*4af0*/  @!P0 IMAD R9, R15, R72, R3 ;  /* 0x000000480f098224 */ /* 0x000fe400078e0203 */
[----:B------:R-:W-:Y:S02]  /*4b00*/  @!P0 IMAD.MOV.U32 R3, RZ, RZ, R0 ;  /* 0x000000ffff038224 */ /* 0x000fe400078e0000 */
[----:B------:R-:W-:Y:S02]  /*4b10*/  IMAD R8, R6, R11, R8 ;  /* 0x0000000b06087224 */ /* 0x000fe400078e0208 */
[----:B------:R-:W-:Y:S02]  /*4b20*/  IMAD R13, R3, R2, R13 ;  /* 0x00000002030d7224 */ /* 0x000fe400078e020d */
[----:B------:R-:W-:Y:S02]  /*4b30*/  IMAD R8, R9, R6, R8 ;  /* 0x0000000609087224 */ /* 0x000fe400078e0208 */
.L_x_90:
[----:B------:R-:W-:Y:S05]  /*4b40*/  BRA.U UP1, `(.L_x_91) ;  /* 0x0000000101107547 */ /* 0x000fea000b800000 */
[----:B------:R-:W-:Y:S04]  /*4b50*/  MOV R0, UR6 ;  /* 0x0000000600007c02 */ /* 0x000fe80008000f00 */
[----:B------:R-:W-:Y:S04]  /*4b60*/  SHF.L.U32 R3, R0, 0x1f, RZ ;  /* 0x0000001f00037819 */ /* 0x000fe800000006ff */
[----:B------:R-:W2:Y:S02]  /*4b70*/  SYNCS.PHASECHK.TRANS64.TRYWAIT P0, [UR7+0x1a8], R3 ;  /* 0x0001a803ff0075a7 */ /* 0x000ea40008001107 */
[----:B--2---:R-:W-:Y:S05]  /*4b80*/  @!P0 BRA `(.L_x_92) ;  /* 0x0000005000508947 */ /* 0x004fea0003800000 */
.L_x_91:
[----:B------:R-:W-:Y:S02]  /*4b90*/  R2UR UR19, R21 ;  /* 0x00000000151372ca */ /* 0x000fe400000e0000 */
[----:B------:R-:W-:Y:S02]  /*4ba0*/  R2UR UR18, R20 ;  /* 0x00000000141272ca */ /* 0x000fe400000e0000 */
[----:B------:R-:W-:Y:S02]  /*4bb0*/  ISETP.NE.U32.AND P2, PT, RZ, UR4, PT ;  /* 0x00000004ff007c0c */ /* 0x000fe4000bf45070 */
[----:B------:R-:W-:Y:S02]  /*4bc0*/  SHF.L.U32 R12, R31, 0x1f, RZ ;  /* 0x0000001f1f0c7819 */ /* 0x000fe400000006ff */
[----:B------:R-:W-:Y:S05]  /*4bd0*/  ISETP.NE.AND.EX P2, PT, RZ, UR5, PT, P2 ;  /* 0x00000005ff007c0c */ /* 0x000fea000bf45320 */
[----:B------:R-:W-:Y:S02]  /*4be0*/  USHF.L.U32 UR19, UR19, 0x7, URZ ;  /* 0x0000000713137899 */ /* 0x000fe400080006ff */
[----:B------:R-:W-:Y:S01]  /*4bf0*/  USHF.L.U32 UR18, UR18, 0x7, URZ ;  /* 0x0000000712127899 */ /* 0x000fe200080006ff */
[----:B------:R-:W-:Y:S11]  /*4c00*/  BRA.U !UP3, `(.L_x_93) ;  /* 0x000000010b347547 */ /* 0x000ff6000b800000 */
[----:B------:R-:W-:Y:S01]  /*4c10*/  UPLOP3.LUT UP0, UPT, UPT, UPT, UP2, 0x80, 0x8 ;  /* 0x000000000008789c */ /* 0x000fe20003f0f020 */
[----:B--2---:R-:W-:Y:S02]  /*4c20*/  HFMA2 R0, -RZ, RZ, 0, 5.9604644775390625e-08 ;  /* 0x00000001ff007431 */ /* 0x004fe400000001ff */
[----:B------:R-:W-:Y:S03]  /*4c30*/  IMAD.MOV.U32 R171, RZ, RZ, 0x1 ;  /* 0x00000001ffab7424 */ /* 0x000fe600078e00ff */
[----:B------:R-:W-:Y:S05]  /*4c40*/  PLOP3.LUT P0, PT, PT, PT, UP0, 0x80, 0x8 ;  /* 0x000000000008781c */ /* 0x000fea0003f0f008 */
[----:B------:R-:W2:Y:S01]  /*4c50*/  @UP0 LDCU.64 UR10, c[0x0][0x888] ;  /* 0x00011100ff0a07ac */ /* 0x000ea20008000a00 */
[----:B------:R-:W-:Y:S07]  /*4c60*/  @UP0 UIMAD UR8, UR36, UR4, URZ ;  /* 0x00000004240802a4 */ /* 0x000fee000f8e02ff */
[----:B------:R-:W-:Y:S01]  /*4c70*/  @!P0 PRMT R171, R0, 0x7610, R171 ;  /* 0x0000761000ab8816 */ /* 0x000fe200000000ab */
[----:B--2---:R-:W-:Y:S03]  /*4c80*/  @UP0 UIMAD.WIDE UR10, UR8, 0x4, UR10 ;  /* 0x00000004080a08a5 */ /* 0x004fe6000f8e020a */
[----:B------:R-:W2:Y:S03]  /*4c90*/  @!UP0 LDCU UR8, c[0x0][0x880] ;  /* 0x00011000ff0887ac */ /* 0x000ea60008000800 */
[----:B------:R-:W-:Y:S01]  /*4ca0*/  IMAD.U32 R10, RZ, RZ, UR10 ;  /* 0x0000000aff0a7e24 */ /* 0x000fe2000f8e00ff */
[----:B------:R-:W-:Y:S05]  /*4cb0*/  MOV R11, UR11 ;  /* 0x0000000b000b7c02 */ /* 0x000fea0008000f00 */
[----:B-----5:R3:W5:Y:S02]  /*4cc0*/  @P0 LDG.E R81, desc[UR46][R10.64] ;  /* 0x0000002e0a510981 */ /* 0x020764000c1e1900 */
[----:B--23--:R-:W-:Y:S07]  /*4cd0*/  @!P0 IMAD.U32 R81, RZ, RZ, UR8 ;  /* 0x00000008ff518e24 */ /* 0x00cfee000f8e00ff */
.L_x_93:
[----:B-----5:R-:W-:Y:S01]  /*4ce0*/  @!P2 FSETP.EQ.AND P0, PT, R81, RZ, PT ;  /* 0x000000ff5100a20b */ /* 0x020fe20003f02000 */
[----:B------:R-:W-:Y:S01]  /*4cf0*/  @!UPT UIADD3 URZ, UPT, UPT, URZ, URZ, URZ ;  /* 0x000000fffffff290 */ /* 0x000fe2000fffe0ff */
[----:B------:R-:W-:Y:S11]  /*4d00*/  @!P2 BRA `(.L_x_94) ;  /* 0x000000000014a947 */ /* 0x000ff60003800000 */
[----:B------:R-:W-:Y:S02]  /*4d10*/  LOP3.LUT P2, RZ, R171, 0xff, RZ, 0xc0, !PT ;  /* 0x000000ffabff7812 */ /* 0x000fe4000784c0ff */
[----:B------:R-:W-:Y:S04]  /*4d20*/  PLOP3.LUT P0, PT, PT, PT, UP0, 0x80, 0x8 ;  /* 0x000000000008781c */ /* 0x000fe80003f0f008 */
[----:B------:R-:W-:Y:S07]  /*4d30*/  PLOP3.LUT P0, PT, P0, PT, PT, 0x8, 0x80 ;  /* 0x000000000080781c */ /* 0x000fee000070e170 */
[----:B------:R-:W-:Y:S11]  /*4d40*/  @P2 FSETP.EQ.AND P0, PT, R81, RZ, PT ;  /* 0x000000ff5100220b */ /* 0x000ff60003f02000 */
[----:B------:R-:W-:Y:S02]  /*4d50*/  @!UPT UIADD3 URZ, UPT, UPT, URZ, URZ, URZ ;  /* 0x000000fffffff290 */ /* 0x000fe4000fffe0ff */
.L_x_94:
[----:B------:R-:W3:Y:S01]  /*4d60*/  SYNCS.PHASECHK.TRANS64.TRYWAIT P2, [UR7+0x190], R12 ;  /* 0x0001900cff0075a7 */ /* 0x000ee20008041107 */
[----:B------:R-:W-:Y:S04]  /*4d70*/  ELECT P4, URZ, PT ;  /* 0x0000000000ff782f */ /* 0x000fe80003880000 */
[----:B------:R-:W-:Y:S11]  /*4d80*/  PLOP3.LUT P4, PT, P0, P4, PT, 0xf2, 0x2f ;  /* 0x00000000002f781c */ /* 0x000ff60000789e72 */
[----:B------:R-:W-:Y:S02]  /*4d90*/  @!UPT UIADD3 URZ, UPT, UPT, URZ, URZ, URZ ;  /* 0x000000fffffff290 */ /* 0x000fe4000fffe0ff */
[----:B-1----:R-:W-:Y:S05]  /*4da0*/  @!P4 IADD3 R21, P0, PT, R32, 0x580, RZ ;  /* 0x000005802015c810 */ /* 0x002fea0007f1e0ff */
[----:B------:R-:W-:Y:S01]  /*4db0*/  @!P4 IMAD.X R20, RZ, RZ, R33, P0 ;  /* 0x000000ffff14c224 */ /* 0x000fe200000e0621 */
[----:B---3--:R-:W-:Y:S07]  /*4dc0*/  @!P2 BRA `(.L_x_95) ;  /* 0x0000004c00d8a947 */ /* 0x008fee0003800000 */
.L_x_197:
[----:B------:R-:W3:Y:S01]  /*4dd0*/  LDC.64 R14, c[0x0][0xb10] ;  /* 0x0002c400ff0e7b82 */ /* 0x000ee20000000a00 */
[----:B------:R-:W-:Y:S01]  /*4de0*/  @!P4 R2UR UR8, R20 ;  /* 0x000000001408c2ca */ /* 0x000fe200000e0000 */
[----:B------:R-:W-:Y:S01]  /*4df0*/  VOTEU.ALL UP1, P4 ;  /* 0x0000000000ff7886 */ /* 0x000fe20002020000 */
[----:B------:R-:W-:Y:S01]  /*4e00*/  @!P4 R2UR UR9, R21 ;  /* 0x000000001509c2ca */ /* 0x000fe200000e0000 */
[----:B------:R-:W-:Y:S01]  /*4e10*/  UMOV UR10, 0x0 ;  /* 0x00000000000a7882 */ /* 0x000fe20000000000 */
[----:B------:R-:W-:Y:S03]  /*4e20*/  UMOV UR11, 0x10000000 ;  /* 0x10000000000b7882 */ /* 0x000fe60000000000 */
[----:B------:R-:W5:Y:S01]  /*4e30*/  LDC.64 R10, c[0x0][0xb18] ;  /* 0x0002c600ff0a7b82 */ /* 0x000f620000000a00 */
[----:B------:R-:W-:Y:S01]  /*4e40*/  @!UP1 UIADD3 UR16, UPT, UPT, UR7, 0x400, URZ ;  /* 0x0000040007109890 */ /* 0x000fe2000fffe0ff */
[----:B------:R-:W-:Y:S01]  /*4e50*/  @P3 SHF.R.U32.HI R28, RZ, 0x10, R25 ;  /* 0x00000010ff1c3819 */ /* 0x000fe20000011619 */
[----:B------:R-:W-:Y:S01]  /*4e60*/  VOTEU.ALL UP1, P4 ;  /* 0x0000000000ff7886 */ /* 0x000fe20002020000 */
[----:B------:R-:W-:Y:S01]  /*4e70*/  UMOV UR20, UR36 ;  /* 0x0000002400147c82 */ /* 0x000fe20008000000 */
[----:B------:R-:W-:Y:S03]  /*4e80*/  VIADD R30, R30, 0x1 ;  /* 0x000000011e1e7836 */ /* 0x000fe60000000000 */
[----:B--2---:R-:W2:Y:S01]  /*4e90*/  @!P1 LDC R0, c[0x0][0xb20] ;  /* 0x0002c800ff009b82 */ /* 0x004ea20000000800 */
[----:B------:R-:W-:Y:S01]  /*4ea0*/  IMAD.U32 R21, RZ, RZ, UR8 ;  /* 0x00000008ff157e24 */ /* 0x000fe2000f8e00ff */
[----:B------:R-:W-:Y:S06]  /*4eb0*/  UPRMT UR8, UR37, 0x654, UR17 ;  /* 0x0000065425087896 */ /* 0x000fec0008000011 */
[----:B-1----:R-:W1:Y:S01]  /*4ec0*/  @!P1 LDC R3, c[0x0][0xb0c] ;  /* 0x0002c300ff039b82 */ /* 0x002e620000000800 */
[----:B------:R-:W-:Y:S01]  /*4ed0*/  IMAD.U32 R20, RZ, RZ, UR9 ;  /* 0x00000009ff147e24 */ /* 0x000fe2000f8e00ff */
[----:B------:R-:W-:Y:S04]  /*4ee0*/  @!P4 R2UR UR15, R21 ;  /* 0x00000000150fc2ca */ /* 0x000fe800000e0000 */
[----:B------:R-:W-:Y:S01]  /*4ef0*/  @!P4 R2UR UR14, R20 ;  /* 0x00000000140ec2ca */ /* 0x000fe200000e0000 */
[----:B------:R-:W-:Y:S11]  /*4f00*/  @!P4 IMAD.MOV.U32 R20, RZ, RZ, 0x2000 ;  /* 0x00002000ff14c424 */ /* 0x000ff600078e00ff */
[----:B------:R-:W-:Y:S01]  /*4f10*/  @!UPT UIADD3 URZ, UPT, UPT, URZ, URZ, URZ ;  /* 0x000000fffffff290 */ /* 0x000fe2000fffe0ff */
[----:B------:R1:W-:Y:S01]  /*4f20*/  @!UP1 UTMALDG.3D [UR16], [UR14], desc[UR10] ;  /* 0x00000a100e0095b4 */ /* 0x0003e20008011000 */
[----:B------:R1:W-:Y:S02]  /*4f30*/  @!P4 SYNCS.ARRIVE.TRANS64.RED.A0TR RZ, [UR7+0x180], R20 ;  /* 0x00018014ffffc9a7 */ /* 0x0003e40008300407 */
[----:B-1----:R-:W-:Y:S01]  /*4f40*/  @!P1 ISETP.NE.AND P2, PT, R3, 0x1, PT ;  /* 0x000000010300980c */ /* 0x002fe20003f45270 */
[C---:B---3--:R-:W-:Y:S01]  /*4f50*/  @!P1 IMAD.HI.U32 R14, R13.reuse, R14, RZ ;  /* 0x0000000e0d0e9227 */ /* 0x048fe200078e00ff */
[----:B-----5:R-:W-:Y:S03]  /*4f60*/  @!P1 ISETP.NE.AND P0, PT, R10, 0x1, PT ;  /* 0x000000010a00980c */ /* 0x020fe60003f05270 */
[C---:B------:R-:W-:Y:S01]  /*4f70*/  @!P1 IMAD.HI.U32 R11, R8.reuse, R11, RZ ;  /* 0x0000000b080b9227 */ /* 0x040fe200078e00ff */
[----:B------:R-:W-:Y:S04]  /*4f80*/  @!P1 SHF.R.U32.HI R14, RZ, R15, R14 ;  /* 0x0000000fff0e9219 */ /* 0x000fe8000001160e */
[----:B--2---:R-:W-:Y:S01]  /*4f90*/  @!P1 SHF.R.U32.HI R9, RZ, R0, R11 ;  /* 0x00000000ff099219 */ /* 0x004fe2000001160b */
[----:B------:R-:W-:Y:S01]  /*4fa0*/  SYNCS.ARRIVE.TRANS64.RED.A1T0 RZ, [UR8], RZ ;  /* 0x000000ffffff79a7 */ /* 0x000fe20008100408 */
[----:B------:R-:W-:Y:S02]  /*4fb0*/  @!P1 SEL R14, R13, R14, !P2 ;  /* 0x0000000e0d0e9207 */ /* 0x000fe40005000000 */
[----:B------:R-:W-:Y:S01]  /*4fc0*/  @!P1 SEL R9, R8, R9, !P0 ;  /* 0x0000000908099207 */ /* 0x000fe20004000000 */
[----:B------:R-:W1:Y:S04]  /*4fd0*/  SYNCS.PHASECHK.TRANS64.TRYWAIT P5, [UR7+0x198], R12 ;  /* 0x0001980cff0075a7 */ /* 0x000e6800080a1107 */
[----:B------:R-:W-:Y:S02]  /*4fe0*/  @!P1 IMAD.IADD R0, R9, 0x1, -R14 ;  /* 0x0000000109009824 */ /* 0x000fe400078e0a0e */
[----:B------:R-:W-:Y:S02]  /*4ff0*/  @!P1 IMAD.IADD R9, R14, 0x1, -R9 ;  /* 0x000000010e099824 */ /* 0x000fe400078e0a09 */
[----:B------:R-:W-:Y:S02]  /*5000*/  @!P1 IMAD R13, R0, R3, R13 ;  /* 0x00000003000d9224 */ /* 0x000fe400078e020d */
[----:B------:R-:W-:Y:S01]  /*5010*/  @!P1 IMAD R8, R9, R10, R8 ;  /* 0x0000000a09089224 */ /* 0x000fe200078e0208 */
[----:B-1----:R-:W-:Y:S06]  /*5020*/  @!P5 BRA `(.L_x_96) ;  /* 0x0000004c0058d947 */ /* 0x002fec0003800000 */
.L_x_199:
[----:B-1----:R-:W-:Y:S01]  /*5030*/  @!P4 IADD3 R3, P0, PT, R32, 0x580, RZ ;  /* 0x000005802003c810 */ /* 0x002fe20007f1e0ff */
[----:B------:R-:W-:Y:S01]  /*5040*/  VOTEU.ALL UP1, P4 ;  /* 0x0000000000ff7886 */ /* 0x000fe20002020000 */
[----:B------:R-:W-:Y:S01]  /*5050*/  UMOV UR20, 0x0 ;  /* 0x0000000000147882 */ /* 0x000fe20000000000 */
[----:B------:R-:W-:Y:S01]  /*5060*/  UMOV UR21, 0x10000000 ;  /* 0x1000000000157882 */ /* 0x000fe20000000000 */
[----:B------:R-:W-:Y:S01]  /*5070*/  @!P4 R2UR UR9, R3 ;  /* 0x000000000309c2ca */ /* 0x000fe200000e0000 */
[----:B------:R-:W-:Y:S01]  /*5080*/  @!P4 IMAD.X R0, RZ, RZ, R33, P0 ;  /* 0x000000ffff00c224 */ /* 0x000fe200000e0621 */
[----:B------:R-:W-:Y:S01]  /*5090*/  @!UP1 UIADD3 UR10, UPT, UPT, UR18, 0x40, URZ ;  /* 0x00000040120a9890 */ /* 0x000fe2000fffe0ff */
[----:B------:R-:W-:Y:S01]  /*50a0*/  ISETP.NE.AND P0, PT, R30, 0x2, PT ;  /* 0x000000021e00780c */ /* 0x000fe20003f05270 */
[----:B------:R-:W-:Y:S01]  /*50b0*/  UMOV UR11, UR19 ;  /* 0x00000013000b7c82 */ /* 0x000fe20008000000 */
[----:B------:R-:W-:Y:S01]  /*50c0*/  UMOV UR12, UR36 ;  /* 0x00000024000c7c82 */ /* 0x000fe20008000000 */
[----:B------:R-:W-:Y:S01]  /*50d0*/  @!P4 R2UR UR8, R0 ;  /* 0x000000000008c2ca */ /* 0x000fe200000e0000 */
[----:B------:R-:W-:Y:S01]  /*50e0*/  IMAD.IADD R20, R8, 0x1, R147 ;  /* 0x0000000108147824 */ /* 0x000fe200078e0293 */
[----:B------:R-:W-:Y:S01]  /*50f0*/  @P3 R2UR UR36, R28 ;  /* 0x000000001c2432ca */ /* 0x000fe200000e0000 */
[----:B------:R-:W-:Y:S01]  /*5100*/  IMAD.IADD R21, R13, 0x1, R170 ;  /* 0x000000010d157824 */ /* 0x000fe200078e02aa */
[----:B------:R-:W-:Y:S02]  /*5110*/  SEL R0, RZ, 0x1, P0 ;  /* 0x00000001ff007807 */ /* 0x000fe40000000000 */
[----:B------:R-:W-:Y:S01]  /*5120*/  LOP3.LUT R31, R31, 0x1, RZ, 0x3c, !PT ;  /* 0x000000011f1f7812 */ /* 0x000fe200078e3cff */
[----:B------:R-:W-:Y:S01]  /*5130*/  IMAD.U32 R10, RZ, RZ, UR9 ;  /* 0x00000009ff0a7e24 */ /* 0x000fe2000f8e00ff */
[----:B------:R-:W-:Y:S01]  /*5140*/  @!UP1 UIADD3 UR9, UPT, UPT, UR7, 0x188, URZ ;  /* 0x0000018807099890 */ /* 0x000fe2000fffe0ff */
[----:B------:R-:W-:Y:S02]  /*5150*/  LOP3.LUT R29, R29, R0, RZ, 0x3c, !PT ;  /* 0x000000001d1d7212 */ /* 0x000fe400078e3cff */
[----:B------:R-:W-:Y:S02]  /*5160*/  SEL R30, R30, RZ, P0 ;  /* 0x000000ff1e1e7207 */ /* 0x000fe40000000000 */
[----:B------:R-:W-:Y:S01]  /*5170*/  IMAD.U32 R11, RZ, RZ, UR8 ;  /* 0x00000008ff0b7e24 */ /* 0x000fe2000f8e00ff */
[----:B------:R-:W-:Y:S01]  /*5180*/  @!P4 R2UR UR14, R10 ;  /* 0x000000000a0ec2ca */ /* 0x000fe200000e0000 */
[----:B------:R-:W-:Y:S01]  /*5190*/  @!UP1 UIADD3 UR8, UPT, UPT, UR7, 0x2400, URZ ;  /* 0x0000240007089890 */ /* 0x000fe2000fffe0ff */
[----:B------:R-:W-:Y:S02]  /*51a0*/  VOTEU.ALL UP1, P4 ;  /* 0x0000000000ff7886 */ /* 0x000fe40002020000 */
[----:B------:R-:W-:Y:S11]  /*51b0*/  @!P4 R2UR UR15, R11 ;  /* 0x000000000b0fc2ca */ /* 0x000ff600000e0000 */
[----:B------:R-:W-:Y:S02]  /*51c0*/  @!UPT UIADD3 URZ, UPT, UPT, URZ, URZ, URZ ;  /* 0x000000fffffff290 */ /* 0x000fe4000fffe0ff */
[----:B------:R2:W-:Y:S01]  /*51d0*/  @!UP1 UTMALDG.3D [UR8], [UR14], desc[UR20] ;  /* 0x000014080e0095b4 */ /* 0x0005e20008011000 */
[----:B------:R2:W-:Y:S01]  /*51e0*/  @!P4 SYNCS.ARRIVE.TRANS64.RED.A0TR RZ, [UR7+0x188], R23 ;  /* 0x00018817ffffc9a7 */ /* 0x0005e20008300407 */
[----:B------:R-:W-:Y:S01]  /*51f0*/  UPLOP3.LUT UP1, UPT, UPT, UPT, UPT, 0x80, 0x8 ;  /* 0x000000000008789c */ /* 0x000fe20003f2f070 */
[----:B------:R-:W-:Y:S01]  /*5200*/  SYNCS.ARRIVE.TRANS64.RED.A1T0 RZ, [UR13], RZ ;  /* 0x000000ffffff79a7 */ /* 0x000fe2000810040d */
[----:B------:R-:W-:Y:S09]  /*5210*/  @P3 BRA `(.L_x_97) ;  /* 0xfffffff400503947 */ /* 0x000ff2000383ffff */
[----:B------:R-:W-:-:S04]  /*5220*/  SHF.L.U32 R3, R31, 0x1f, RZ ;  /* 0x0000001f1f037819 */ /* 0x000fc800000006ff */
[----:B------:R-:W1:Y:S02]  /*5230*/  SYNCS.PHASECHK.TRANS64.TRYWAIT P0, [UR7+0x190], R3 ;  /* 0x00019003ff0075a7 */ /* 0x000e640008001107 */
[----:B-1----:R-:W-:Y:S05]  /*5240*/  @!P0 BRA `(.L_x_98) ;  /* 0x0000004800e88947 */ /* 0x002fea0003800000 */
.L_x_201:
[----:B-1----:R-:W-:-:S07]  /*5250*/  MOV R0, UR7 ;  /* 0x0000000700007c02 */ /* 0x002fce0008000f00 */
.L_x_99:
[----:B-1----:R-:W-:-:S04]  /*5260*/  SHF.L.U32 R3, R31, 0x1f, RZ ;  /* 0x0000001f1f037819 */ /* 0x002fc800000006ff */
[----:B------:R1:W3:Y:S03]  /*5270*/  SYNCS.PHASECHK.TRANS64.TRYWAIT P0, [R0+URZ+0x198], R3 ;  /* 0x00019803000075a7 */ /* 0x0002e600080011ff */
[----:B---3--:R-:W-:Y:S05]  /*5280*/  @!P0 NANOSLEEP.SYNCS 0x989680 ;  /* 0x009896800000895d */ /* 0x008fea0003900000 */
[----:B------:R-:W3:Y:S02]  /*5290*/  @!P0 SYNCS.PHASECHK.TRANS64 P0, [R0+URZ+0x198], R3 ;  /* 0x00019803000085a7 */ /* 0x000ee400080010ff */
[----:B--23--:R-:W-:Y:S05]  /*52a0*/  @P0 EXIT ;  /* 0x000000000000094d */ /* 0x00cfea0003800000 */
[----:B------:R-:W-:Y:S05]  /*52b0*/  BRA `(.L_x_99) ;  /* 0xfffffffc00e87947 */ /* 0x000fea000383ffff */
.L_x_88:
[----:B------:R-:W-:-:S06]  /*52c0*/  UISETP.GE.AND UP1, UPT, UR8, 0x4, UPT ;  /* 0x000000040800788c */ /* 0x000fcc000bf26270 */
[----:B------:R-:W-:-:S13]  /*52d0*/  PLOP3.LUT P0, PT, PT, PT, UP1, 0x80, 0x8 ;  /* 0x000000000008781c */ /* 0x000fda0003f0f018 */
[----:B------:R-:W-:Y:S05]  /*52e0*/  @!P0 EXIT ;  /* 0x000000000000894d */ /* 0x000fea0003800000 */
[----:B------:R-:W-:Y:S01]  /*52f0*/  BAR.SYNC.DEFER_BLOCKING 0x6, 0xa0 ;  /* 0x0182800000007b1d */ /* 0x000fe20000010000 */
[C---:B------:R-:W-:Y:S01]  /*5300*/  IMAD.SHL.U32 R3, R189.reuse, 0x40, RZ ;  /* 0x00000040bd037824 */ /* 0x040fe200078e00ff */
[C---:B------:R-:W-:Y:S01]  /*5310*/  LOP3.LUT R193, R189.reuse, 0x60, RZ, 0xc0, !PT ;  /* 0x00000060bdc17812 */ /* 0x040fe200078ec0ff */
[C---:B------:R-:W-:Y:S01]  /*5320*/  IMAD.SHL.U32 R172, R189.reuse, 0x8, RZ ;  /* 0x00000008bdac7824 */ /* 0x040fe200078e00ff */
[C---:B------:R-:W-:Y:S01]  /*5330*/  LOP3.LUT R191, R189.reuse, 0x2, RZ, 0xc0, !PT ;  /* 0x00000002bdbf7812 */ /* 0x040fe200078ec0ff */
[----:B------:R-:W-:Y:S01]  /*5340*/  IMAD.U32 R79, R189, 0x10000, RZ ;  /* 0x00010000bd4f7824 */ /* 0x000fe200078e00ff */
[----:B------:R-:W-:Y:S02]  /*5350*/  UMOV UR49, 0x400 ;  /* 0x0000040000317882 */ /* 0x000fe40000000000 */
[----:B------:R-:W1:Y:S01]  /*5360*/  LDC R177, c[0x0][0x370] ;  /* 0x0000dc00ffb17b82 */ /* 0x000e620000000800 */
[----:B------:R-:W-:Y:S01]  /*5370*/  ULEA UR49, UR37, UR49, 0x18 ;  /* 0x0000003125317291 */ /* 0x000fe2000f8ec0ff */
[----:B------:R-:W-:Y:S01]  /*5380*/  LOP3.LUT R5, R3, 0x180, RZ, 0xc0, !PT ;  /* 0x0000018003057812 */ /* 0x000fe200078ec0ff */
[----:B------:R-:W-:Y:S01]  /*5390*/  HFMA2 R195, -RZ, RZ, 0, 0 ;  /* 0x00000000ffc37431 */ /* 0x000fe200000001ff */
[----:B------:R-:W-:Y:S01]  /*53a0*/  LOP3.LUT R79, R79, 0x600000, RZ, 0xc0, !PT ;  /* 0x006000004f4f7812 */ /* 0x000fe200078ec0ff */
[----:B------:R-:W-:Y:S01]  /*53b0*/  UIADD3 UR4, UPT, UPT, UR49, 0x4400, URZ ;  /* 0x0000440031047890 */ /* 0x000fe2000fffe0ff */
[----:B------:R-:W-:Y:S01]  /*53c0*/  LOP3.LUT R172, R5, 0x30, R172, 0xf8, !PT ;  /* 0x0000003005ac7812 */ /* 0x000fe200078ef8ac */
[----:B------:R-:W-:Y:S01]  /*53d0*/  IMAD.MOV.U32 R76, RZ, RZ, RZ ;  /* 0x000000ffff4c7224 */ /* 0x000fe200078e00ff */
[----:B------:R-:W2:Y:S01]  /*53e0*/  LDC R74, c[0x0][0xb0c] ;  /* 0x0002c300ff4a7b82 */ /* 0x000ea20000000800 */
[----:B------:R-:W-:-:S02]  /*53f0*/  LOP3.LUT R189, R189, 0x4, RZ, 0xc0, !PT ;  /* 0x00000004bdbd7812 */ /* 0x000fc400078ec0ff */
[----:B------:R-:W-:Y:S02]  /*5400*/  CS2R R182, SRZ ;  /* 0x0000000000b67805 */ /* 0x000fe4000001ff00 */
[----:B------:R-:W-:Y:S02]  /*5410*/  LOP3.LUT R172, R172, 0x1e40, R3, 0xf8, !PT ;  /* 0x00001e40acac7812 */ /* 0x000fe400078ef803 */
[----:B------:R-:W-:Y:S02]  /*5420*/  CS2R R180, SRZ ;  /* 0x0000000000b47805 */ /* 0x000fe4000001ff00 */
[----:B------:R-:W-:Y:S01]  /*5430*/  IADD3 R188, PT, PT, -R189, 0x2, RZ ;  /* 0x00000002bdbc7810 */ /* 0x000fe20007ffe1ff */
[----:B------:R-:W-:Y:S01]  /*5440*/  IMAD.MOV R176, RZ, RZ, -R191 ;  /* 0x000000ffffb07224 */ /* 0x000fe200078e0abf */
[----:B------:R-:W-:Y:S01]  /*5450*/  MOV R192, UR4 ;  /* 0x0000000400c07c02 */ /* 0x000fe20008000f00 */
[----:B------:R-:W4:Y:S01]  /*5460*/  LDC R174, c[0x0][0xb20] ;  /* 0x0002c800ffae7b82 */ /* 0x000f220000000800 */
[----:B------:R-:W3:Y:S01]  /*5470*/  LDS R0, [UR49+0x260] ;  /* 0x00026031ff007984 */ /* 0x000ee20008000800 */
[----:B------:R-:W-:Y:S01]  /*5480*/  VIADD R190, R172, UR49 ;  /* 0x00000031acbe7c36 */ /* 0x000fe20008000000 */
[----:B------:R-:W1:Y:S01]  /*5490*/  LDCU.64 UR52, c[0x0][0x348] ;  /* 0x00006900ff3477ac */ /* 0x000e620008000a00 */
[----:B------:R-:W-:-:S02]  /*54a0*/  IMAD.MOV R175, RZ, RZ, -R189 ;  /* 0x000000ffffaf7224 */ /* 0x000fc400078e0abd */
[----:B------:R-:W-:Y:S01]  /*54b0*/  VIADD R190, R190, 0x400 ;  /* 0x00000400bebe7836 */ /* 0x000fe20000000000 */
[----:B------:R-:W1:Y:S01]  /*54c0*/  LDCU.64 UR38, c[0x0][0x888] ;  /* 0x00011100ff2677ac */ /* 0x000e620008000a00 */
[----:B------:R-:W1:Y:S01]  /*54d0*/  LDC R73, c[0x0][0xb30] ;  /* 0x0002cc00ff497b82 */ /* 0x000e620000000800 */
[----:B------:R-:W1:Y:S01]  /*54e0*/  LDCU.64 UR44, c[0x0][0x890] ;  /* 0x00011200ff2c77ac */ /* 0x000e620008000a00 */
[----:B------:R-:W-:-:S06]  /*54f0*/  UIADD3 UR48, UPT, UPT, UR49, 0x400, URZ ;  /* 0x0000040031307890 */ /* 0x000fcc000fffe0ff */
[----:B------:R-:W1:Y:S08]  /*5500*/  LDC.64 R168, c[0x0][0xb10] ;  /* 0x0002c400ffa87b82 */ /* 0x000e700000000a00 */
[----:B------:R-:W1:Y:S08]  /*5510*/  LDC.64 R70, c[0x0][0xb18] ;  /* 0x0002c600ff467b82 */ /* 0x000e700000000a00 */
[----:B------:R-:W1:Y:S08]  /*5520*/  LDC.64 R68, c[0x0][0xb28] ;  /* 0x0002ca00ff447b82 */ /* 0x000e700000000a00 */
[----:B------:R-:W1:Y:S01]  /*5530*/  LDC.64 R166, c[0x0][0x8b0] ;  /* 0x00022c00ffa67b82 */ /* 0x000e620000000a00 */
[----:B---3--:R-:W-:-:S07]  /*5540*/  IMAD.IADD R79, R0, 0x1, R79 ;  /* 0x00000001004f7824 */ /* 0x008fce00078e024f */
[----:B------:R-:W3:Y:S08]  /*5550*/  LDC.64 R164, c[0x0][0x8a8] ;  /* 0x00022a00ffa47b82 */ /* 0x000ef00000000a00 */
[----:B--2-4-:R-:W1:Y:S02]  /*5560*/  LDC R178, c[0x0][0x374] ;  /* 0x0000dd00ffb27b82 */ /* 0x014e640000000800 */
.L_x_126:
[C---:B------:R-:W-:Y:S02]  /*5570*/  LEA R0, R195.reuse, UR49, 0x3 ;  /* 0x00000031c3007c11 */ /* 0x040fe4000f8e18ff */
[----:B------:R-:W-:Y:S02]  /*5580*/  SHF.L.U32 R3, R182, 0x1f, RZ ;  /* 0x0000001fb6037819 */ /* 0x000fe400000006ff */
[----:B------:R-:W-:Y:S02]  /*5590*/  LEA R16, R195, UR49, 0x4 ;  /* 0x00000031c3107c11 */ /* 0x000fe4000f8e20ff */
[----:B------:R-:W2:Y:S02]  /*55a0*/  SYNCS.PHASECHK.TRANS64.TRYWAIT P0, [R0+URZ+0x1b0], R3 ;  /* 0x0001b003000075a7 */ /* 0x000ea400080011ff */
[----:B-12---:R-:W-:Y:S05]  /*55b0*/  @!P0 BRA `(.L_x_100) ;  /* 0x0000004800248947 */ /* 0x006fea0003800000 */
.L_x_202:
[----:B------:R-:W4:Y:S01]  /*55c0*/  LDC.64 R12, c[0x0][0xb10] ;  /* 0x0002c400ff0c7b82 */ /* 0x000f220000000a00 */
[----:B------:R-:W3:Y:S01]  /*55d0*/  LDS.128 R16, [R16+0x240] ;  /* 0x0002400010107984 */ /* 0x000ee20000000c00 */
[----:B-1----:R-:W-:Y:S01]  /*55e0*/  ISETP.NE.AND P1, PT, R73, 0x1, PT ;  /* 0x000000014900780c */ /* 0x002fe20003f25270 */
[----:B--2---:R-:W-:Y:S01]  /*55f0*/  VIADD R0, R0, 0x1c0 ;  /* 0x000001c000007836 */ /* 0x004fe20000000000 */
[----:B------:R-:W-:Y:S04]  /*5600*/  ISETP.GE.AND P0, PT, R72, 0x1, PT ;  /* 0x000000014800780c */ /* 0x000fe80003f06270 */
[----:B------:R-:W1:Y:S01]  /*5610*/  LDC.64 R10, c[0x0][0xb18] ;  /* 0x0002c600ff0a7b82 */ /* 0x000e620000000a00 */
[----:B------:R-:W-:Y:S01]  /*5620*/  PRMT R0, RZ, 0x654, R0 ;  /* 0x00000654ff007816 */ /* 0x000fe20000000000 */
[----:B------:R-:W-:Y:S01]  /*5630*/  @!PT LDS RZ, [RZ] ;  /* 0x00000000fffff984 */ /* 0x000fe20000000800 */
[----:B------:R-:W-:Y:S01]  /*5640*/  @!PT LDS RZ, [RZ] ;  /* 0x00000000fffff984 */ /* 0x000fe20000000800 */
[----:B------:R-:W-:Y:S01]  /*5650*/  @!PT LDS RZ, [RZ] ;  /* 0x00000000fffff984 */ /* 0x000fe20000000800 */
[----:B------:R-:W-:Y:S01]  /*5660*/  @!PT LDS RZ, [RZ] ;  /* 0x00000000fffff984 */ /* 0x000fe20000000800 */
[----:B------:R2:W-:Y:S06]  /*5670*/  MEMBAR.ALL.CTA ;  /* 0x0000000000007992 */ /* 0x0005ec0000008000 */
[----:B--2---:R-:W2:Y:S01]  /*5680*/  FENCE.VIEW.ASYNC.S ;  /* 0x00000000000073c6 */ /* 0x004ea20000000000 */
[----:B------:R-:W1:Y:S08]  /*5690*/  @!P1 LDC R14, c[0x0][0xb20] ;  /* 0x0002c800ff0e9b82 */ /* 0x000e700000000800 */
[----:B------:R-:W1:Y:S01]  /*56a0*/  @!P1 LDC R9, c[0x0][0xb0c] ;  /* 0x0002c300ff099b82 */ /* 0x000e620000000800 */
[----:B--2---:R2:W-:Y:S01]  /*56b0*/  SYNCS.ARRIVE.TRANS64.RED.A1T0 RZ, [R0+URZ], RZ ;  /* 0x000000ff00ff79a7 */ /* 0x0045e200081004ff */
[----:B---3--:R-:W-:Y:S04]  /*56c0*/  LOP3.LUT P4, RZ, R18, 0x1, RZ, 0xc0, !PT ;  /* 0x0000000112ff7812 */ /* 0x008fe8000788c0ff */
[----:B------:R-:W-:Y:S09]  /*56d0*/  P2R R194, PR, RZ, 0x10 ;  /* 0x00000010ffc27803 */ /* 0x000ff20000000000 */
[----:B------:R-:W-:Y:S02]  /*56e0*/  @P4 MOV R77, R16 ;  /* 0x00000010004d4202 */ /* 0x000fe40000000f00 */
[----:B------:R-:W-:Y:S01]  /*56f0*/  @P4 LOP3.LUT R75, R17, 0xffff, RZ, 0xc0, !PT ;  /* 0x0000ffff114b4812 */ /* 0x000fe200078ec0ff */
[----:B--2-4-:R-:W-:Y:S06]  /*5700*/  @!P0 BRA `(.L_x_101) ;  /* 0x0000000000a48947 */ /* 0x014fec0003800000 */
[----:B------:R-:W-:Y:S01]  /*5710*/  IMAD.HI.U32 R23, R178, R71, RZ ;  /* 0x00000047b2177227 */ /* 0x000fe200078e00ff */
[----:B------:R-:W-:Y:S02]  /*5720*/  ISETP.NE.AND P0, PT, R70, 0x1, PT ;  /* 0x000000014600780c */ /* 0x000fe40003f05270 */
[----:B------:R-:W-:Y:S01]  /*5730*/  ISETP.NE.AND P2, PT, R72, 0x1, PT ;  /* 0x000000014800780c */ /* 0x000fe20003f45270 */
[----:B------:R-:W-:Y:S01]  /*5740*/  IMAD.HI.U32 R22, R177, R168, RZ ;  /* 0x000000a8b1167227 */ /* 0x000fe200078e00ff */
[----:B------:R-:W-:Y:S02]  /*5750*/  SHF.R.U32.HI R23, RZ, R174, R23 ;  /* 0x000000aeff177219 */ /* 0x000fe40000011617 */
[----:B------:R-:W-:Y:S01]  /*5760*/  ISETP.NE.AND P3, PT, R74, 0x1, PT ;  /* 0x000000014a00780c */ /* 0x000fe20003f65270 */
[----:B------:R-:W-:Y:S01]  /*5770*/  IMAD.HI.U32 R26, R77, R168, RZ ;  /* 0x000000a84d1a7227 */ /* 0x000fe200078e00ff */
[----:B------:R-:W-:Y:S02]  /*5780*/  SHF.R.U32.HI R22, RZ, R169, R22 ;  /* 0x000000a9ff167219 */ /* 0x000fe40000011616 */
[----:B------:R-:W-:Y:S01]  /*5790*/  SEL R3, R178, R23, !P0 ;  /* 0x00000017b2037207 */ /* 0x000fe20004000000 */
[----:B------:R-:W-:Y:S01]  /*57a0*/  IMAD.HI.U32 R23, R75, R71, RZ ;  /* 0x000000474b177227 */ /* 0x000fe200078e00ff */
[----:B------:R-:W-:Y:S02]  /*57b0*/  SEL R7, R177, R22, !P3 ;  /* 0x00000016b1077207 */ /* 0x000fe40005800000 */
[----:B------:R-:W-:Y:S01]  /*57c0*/  SHF.R.U32.HI R26, RZ, R169, R26 ;  /* 0x000000a9ff1a7219 */ /* 0x000fe2000001161a */
[-C--:B------:R-:W-:Y:S04]  /*57d0*/  IMAD.HI.U32 R22, R3, R68.reuse, RZ ;  /* 0x0000004403167227 */ /* 0x080fe800078e00ff */
[----:B------:R-:W-:Y:S01]  /*57e0*/  IMAD.HI.U32 R24, R7, R68, RZ ;  /* 0x0000004407187227 */ /* 0x000fe200078e00ff */
[-C--:B------:R-:W-:Y:S02]  /*57f0*/  @P2 SHF.R.U32.HI R3, RZ, R69.reuse, R22 ;  /* 0x00000045ff032219 */ /* 0x080fe40000011616 */
[----:B------:R-:W-:Y:S02]  /*5800*/  SHF.R.U32.HI R22, RZ, R174, R23 ;  /* 0x000000aeff167219 */ /* 0x000fe40000011617 */
[----:B------:R-:W-:Y:S01]  /*5810*/  @P2 SHF.R.U32.HI R7, RZ, R69, R24 ;  /* 0x00000045ff072219 */ /* 0x000fe20000011618 */
[C---:B------:R-:W-:Y:S01]  /*5820*/  IMAD R2, R72.reuse, R3, RZ ;  /* 0x0000000348027224 */ /* 0x040fe200078e02ff */
[----:B------:R-:W-:Y:S02]  /*5830*/  SEL R5, R75, R22, !P0 ;  /* 0x000000164b057207 */ /* 0x000fe40004000000 */
[----:B------:R-:W-:Y:S01]  /*5840*/  SEL R3, R77, R26, !P3 ;  /* 0x0000001a4d037207 */ /* 0x000fe20005800000 */
[----:B------:R-:W-:Y:S01]  /*5850*/  IMAD R4, R72, R7, RZ ;  /* 0x0000000748047224 */ /* 0x000fe200078e02ff */
[C---:B------:R-:W-:Y:S01]  /*5860*/  ISETP.GE.AND P0, PT, R5.reuse, R2, PT ;  /* 0x000000020500720c */ /* 0x040fe20003f06270 */
[----:B------:R-:W-:Y:S03]  /*5870*/  IMAD.HI.U32 R6, R5, R68, RZ ;  /* 0x0000004405067227 */ /* 0x000fe600078e00ff */
[----:B------:R-:W-:Y:S01]  /*5880*/  ISETP.GE.OR P0, PT, R3, R4, P0 ;  /* 0x000000040300720c */ /* 0x000fe20000706670 */
[----:B------:R-:W-:Y:S01]  /*5890*/  IMAD.MOV R4, RZ, RZ, -R3 ;  /* 0x000000ffff047224 */ /* 0x000fe200078e0a03 */
[-C--:B------:R-:W-:Y:S03]  /*58a0*/  SHF.R.U32.HI R6, RZ, R69.reuse, R6 ;  /* 0x00000045ff067219 */ /* 0x080fe60000011606 */
[----:B------:R-:W-:Y:S01]  /*58b0*/  IMAD R77, R74, R4, R77 ;  /* 0x000000044a4d7224 */ /* 0x000fe200078e024d */
[----:B------:R-:W-:Y:S05]  /*58c0*/  SEL R15, R5, R6, !P2 ;  /* 0x00000006050f7207 */ /* 0x000fea0005000000 */
[----:B------:R-:W-:Y:S02]  /*58d0*/  IMAD.MOV R6, RZ, RZ, -R15 ;  /* 0x000000ffff067224 */ /* 0x000fe400078e0a0f */
[C---:B------:R-:W-:Y:S04]  /*58e0*/  @!P0 IMAD.HI.U32 R2, R3.reuse, R68, RZ ;  /* 0x0000004403028227 */ /* 0x040fe800078e00ff */
[----:B------:R-:W-:Y:S01]  /*58f0*/  IMAD R6, R72, R6, R5 ;  /* 0x0000000648067224 */ /* 0x000fe200078e0205 */
[----:B------:R-:W-:Y:S04]  /*5900*/  @!P0 SHF.R.U32.HI R2, RZ, R69, R2 ;  /* 0x00000045ff028219 */ /* 0x000fe80000011602 */
[----:B------:R-:W-:Y:S02]  /*5910*/  @!P0 SEL R0, R3, R2, !P2 ;  /* 0x0000000203008207 */ /* 0x000fe40005000000 */
[----:B------:R-:W-:Y:S02]  /*5920*/  IADD3 R2, PT, PT, -R5, RZ, RZ ;  /* 0x000000ff05027210 */ /* 0x000fe40007ffe1ff */
[----:B------:R-:W-:Y:S01]  /*5930*/  @!P0 IADD3 R8, PT, PT, R15, -R0, RZ ;  /* 0x800000000f088210 */ /* 0x000fe20007ffe0ff */
[----:B------:R-:W-:Y:S02]  /*5940*/  @!P0 IMAD R0, R7, R6, R0 ;  /* 0x0000000607008224 */ /* 0x000fe400078e0200 */
[----:B------:R-:W-:Y:S02]  /*5950*/  IMAD R75, R70, R2, R75 ;  /* 0x00000002464b7224 */ /* 0x000fe400078e024b */
[----:B------:R-:W-:Y:S02]  /*5960*/  @!P0 IMAD R5, R8, R72, R3 ;  /* 0x0000004808058224 */ /* 0x000fe400078e0203 */
[----:B------:R-:W-:Y:S04]  /*5970*/  @!P0 IMAD.MOV.U32 R3, RZ, RZ, R0 ;  /* 0x000000ffff038224 */ /* 0x000fe800078e0000 */
[----:B------:R-:W-:Y:S02]  /*5980*/  IMAD R77, R3, R74, R77 ;  /* 0x0000004a034d7224 */ /* 0x000fe400078e024d */
[----:B------:R-:W-:Y:S07]  /*5990*/  IMAD R75, R5, R70, R75 ;  /* 0x00000046054b7224 */ /* 0x000fee00078e024b */
.L_x_101:
[----:B-1----:R-:W-:Y:S01]  /*59a0*/  @!P1 ISETP.NE.AND P0, PT, R10, 0x1, PT ;  /* 0x000000010a00980c */ /* 0x002fe20003f05270 */
[----:B------:R-:W-:Y:S01]  /*59b0*/  @!P1 IMAD.HI.U32 R0, R77, R12, RZ ;  /* 0x0000000c4d009227 */ /* 0x000fe200078e00ff */
[----:B------:R-:W-:Y:S01]  /*59c0*/  @!P1 ISETP.NE.AND P2, PT, R9, 0x1, PT ;  /* 0x000000010900980c */ /* 0x000fe20003f45270 */
[----:B------:R-:W-:Y:S01]  /*59d0*/  ULOP3.LUT UP0, URZ, UR48, 0x1b0, URZ, 0xc0, !UPT ;  /* 0x000001b030ff7892 */ /* 0x000fe2000f80c0ff */
[----:B------:R-:W-:Y:S01]  /*59e0*/  R2UR UR42, R21 ;  /* 0x00000000152a72ca */ /* 0x000fe200000e0000 */
[----:B------:R-:W-:Y:S01]  /*59f0*/  @!P1 IMAD.HI.U32 R3, R75, R11, RZ ;  /* 0x0000000b4b039227 */ /* 0x000fe200078e00ff */
[----:B------:R-:W-:Y:S02]  /*5a00*/  @!P1 SHF.R.U32.HI R0, RZ, R13, R0 ;  /* 0x0000000dff009219 */ /* 0x000fe40000011600 */
[----:B------:R-:W-:Y:S01]  /*5a10*/  R2UR UR41, R20 ;  /* 0x00000000142972ca */ /* 0x000fe200000e0000 */
[----:B------:R-:W-:Y:S01]  /*5a20*/  VIADD R195, R195, 0x1 ;  /* 0x00000001c3c37836 */ /* 0x000fe20000000000 */
[----:B------:R-:W-:Y:S02]  /*5a30*/  @!P1 SHF.R.U32.HI R2, RZ, R14, R3 ;  /* 0x0000000eff029219 */ /* 0x000fe40000011603 */
[----:B------:R-:W-:Y:S02]  /*5a40*/  @!P1 SEL R3, R77, R0, !P2 ;  /* 0x000000004d039207 */ /* 0x000fe40005000000 */
[----:B------:R-:W-:Y:S02]  /*5a50*/  @!P1 SEL R2, R75, R2, !P0 ;  /* 0x000000024b029207 */ /* 0x000fe40004000000 */
[----:B------:R-:W-:Y:S01]  /*5a60*/  @P4 SHF.R.U32.HI R179, RZ, 0x10, R17 ;  /* 0x00000010ffb34819 */ /* 0x000fe20000011611 */
[----:B------:R-:W-:Y:S02]  /*5a70*/  USHF.L.U32 UR42, UR42, 0x7, URZ ;  /* 0x000000072a2a7899 */ /* 0x000fe400080006ff */
[----:B------:R-:W-:Y:S02]  /*5a80*/  @!P1 IMAD.IADD R0, R2, 0x1, -R3 ;  /* 0x0000000102009824 */ /* 0x000fe400078e0a03 */
[----:B------:R-:W-:Y:S01]  /*5a90*/  @!P1 IMAD.IADD R2, R3, 0x1, -R2 ;  /* 0x0000000103029824 */ /* 0x000fe200078e0a02 */
[----:B------:R-:W-:Y:S01]  /*5aa0*/  USHF.L.U32 UR41, UR41, 0x7, URZ ;  /* 0x0000000729297899 */ /* 0x000fe200080006ff */
[----:B------:R-:W-:Y:S02]  /*5ab0*/  @!P1 IMAD R77, R0, R9, R77 ;  /* 0x00000009004d9224 */ /* 0x000fe400078e024d */
[----:B------:R-:W-:Y:S01]  /*5ac0*/  @!P1 IMAD R75, R2, R10, R75 ;  /* 0x0000000a024b9224 */ /* 0x000fe200078e024b */
[----:B------:R-:W-:Y:S08]  /*5ad0*/  BRA.U !UP0, `(.L_x_102) ;  /* 0x0000000108407547 */ /* 0x000ff0000b800000 */
[----:B------:R-:W1:Y:S01]  /*5ae0*/  LDCU.64 UR8, c[0x4][0x80] ;  /* 0x01001000ff0877ac */ /* 0x000e620008000a00 */
[----:B------:R-:W-:Y:S01]  /*5af0*/  MOV R3, 0x0 ;  /* 0x0000000000037802 */ /* 0x000fe20000000f00 */
[----:B------:R-:W-:Y:S02]  /*5b00*/  HFMA2 R12, -RZ, RZ, 0, 5.9604644775390625e-08 ;  /* 0x00000001ff0c7431 */ /* 0x000fe400000001ff */
[----:B------:R-:W-:Y:S02]  /*5b10*/  IMAD.MOV.U32 R8, RZ, RZ, 0x70 ;  /* 0x00000070ff087424 */ /* 0x000fe400078e00ff */
[----:B------:R-:W-:Y:S01]  /*5b20*/  IMAD.MOV.U32 R13, RZ, RZ, RZ ;  /* 0x000000ffff0d7224 */ /* 0x000fe200078e00ff */
[----:B------:R-:W2:Y:S01]  /*5b30*/  LDCU.64 UR6, c[0x4][0x88] ;  /* 0x01001100ff0677ac */ /* 0x000ea20008000a00 */
[----:B------:R-:W3:Y:S01]  /*5b40*/  LDC.64 R2, c[0x4][R3] ;  /* 0x0100000003027b82 */ /* 0x000ee20000000a00 */
[----:B------:R-:W4:Y:S01]  /*5b50*/  LDCU.64 UR4, c[0x4][0x8] ;  /* 0x01000100ff0477ac */ /* 0x000f220008000a00 */
[----:B-1----:R-:W-:Y:S01]  /*5b60*/  MOV R5, UR9 ;  /* 0x0000000900057c02 */ /* 0x002fe20008000f00 */
[----:B------:R-:W-:Y:S01]  /*5b70*/  IMAD.U32 R4, RZ, RZ, UR8 ;  /* 0x00000008ff047e24 */ /* 0x000fe2000f8e00ff */
[----:B--2---:R-:W-:Y:S01]  /*5b80*/  MOV R7, UR7 ;  /* 0x0000000700077c02 */ /* 0x004fe20008000f00 */
[----:B------:R-:W-:Y:S01]  /*5b90*/  IMAD.U32 R6, RZ, RZ, UR6 ;  /* 0x00000006ff067e24 */ /* 0x000fe2000f8e00ff */
[----:B----4-:R-:W-:Y:S01]  /*5ba0*/  MOV R11, UR5 ;  /* 0x00000005000b7c02 */ /* 0x010fe20008000f00 */
[----:B------:R-:W-:Y:S02]  /*5bb0*/  IMAD.U32 R10, RZ, RZ, UR4 ;  /* 0x00000004ff0a7e24 */ /* 0x000fe4000f8e00ff */
[----:B------:R-:W-:Y:S07]  /*5bc0*/  LEPC R20, `(.L_x_102) ;  /* 0x000000001014794e */ /* 0x000fee0000000000 */
[----:B---3-5:R-:W-:Y:S05]  /*5bd0*/  CALL.ABS.NOINC R2 ;  /* 0x0000000002007343 */ /* 0x028fea0003c00000 */
.L_x_102:
[----:B------:R-:W-:Y:S01]  /*5be0*/  LOP3.LUT P0, RZ, R192, 0x1b0, RZ, 0xc0, !PT ;  /* 0x000001b0c0ff7812 */ /* 0x000fe2000780c0ff */
[----:B------:R-:W-:Y:S11]  /*5bf0*/  BSSY.RECONVERGENT B6, `(.L_x_103) ;  /* 0x0000013000067945 */ /* 0x000ff60003800200 */
[----:B------:R-:W-:Y:S01]  /*5c00*/  @!UPT UIADD3 URZ, UPT, UPT, URZ, URZ, URZ ;  /* 0x000000fffffff290 */ /* 0x000fe2000fffe0ff */
[----:B------:R-:W-:Y:S05]  /*5c10*/  @!P0 BRA `(.L_x_104) ;  /* 0x0000000000408947 */ /* 0x000fea0003800000 */
        /* <DEDUP_REMOVED lines=16> */
.L_x_104:
[----:B------:R-:W-:Y:S05]  /*5d20*/  BSYNC.RECONVERGENT B6 ;  /* 0x0000000000067941 */ /* 0x000fea0003800200 */
.L_x_103:
[----:B------:R-:W-:Y:S01]  /*5d30*/  ISETP.NE.U32.AND P4, PT, R166, RZ, PT ;  /* 0x000000ffa600720c */ /* 0x000fe20003f85070 */
[----:B------:R-:W-:Y:S01]  /*5d40*/  UISETP.NE.AND UP2, UPT, UR50, URZ, UPT ;  /* 0x000000ff3200728c */ /* 0x000fe2000bf45270 */
[----:B------:R-:W-:Y:S01]  /*5d50*/  ISETP.NE.U32.AND P2, PT, RZ, UR38, PT ;  /* 0x00000026ff007c0c */ /* 0x000fe2000bf45070 */
[----:B------:R-:W-:Y:S01]  /*5d60*/  UISETP.NE.U32.AND UP1, UPT, UR44, URZ, UPT ;  /* 0x000000ff2c00728c */ /* 0x000fe2000bf25070 */
[----:B------:R-:W-:Y:S01]  /*5d70*/  ISETP.NE.AND.EX P4, PT, R167, RZ, PT, P4 ;  /* 0x000000ffa700720c */ /* 0x000fe20003f85340 */
[----:B------:R-:W-:Y:S01]  /*5d80*/  UPLOP3.LUT UP0, UPT, UPT, UPT, UPT, 0x40, 0x4 ;  /* 0x000000000004789c */ /* 0x000fe20003f0e870 */
[----:B------:R-:W-:Y:S01]  /*5d90*/  ISETP.NE.AND.EX P2, PT, RZ, UR39, PT, P2 ;  /* 0x00000027ff007c0c */ /* 0x000fe2000bf45320 */
[----:B------:R-:W-:Y:S01]  /*5da0*/  UISETP.NE.AND.EX UP1, UPT, UR45, URZ, UPT, UP1 ;  /* 0x000000ff2d00728c */ /* 0x000fe2000bf25310 */
[----:B------:R-:W-:Y:S04]  /*5db0*/  PLOP3.LUT P1, PT, PT, PT, UP2, 0x80, 0x8 ;  /* 0x000000000008781c */ /* 0x000fe80003f2f028 */
[----:B------:R-:W-:Y:S06]  /*5dc0*/  @UP2 UPLOP3.LUT UP0, UPT, UPT, UPT, UP1, 0x80, 0x8 ;  /* 0x000000000008289c */ /* 0x000fec0003f0f010 */
[----:B------:R-:W-:Y:S01]  /*5dd0*/  PLOP3.LUT P0, PT, PT, PT, UP0, 0x80, 0x8 ;  /* 0x000000000008781c */ /* 0x000fe20003f0f008 */
[----:B------:R-:W-:Y:S01]  /*5de0*/  @!UPT UIADD3 URZ, UPT, UPT, URZ, URZ, URZ ;  /* 0x000000fffffff290 */ /* 0x000fe2000fffe0ff */
[----:B------:R-:W-:Y:S11]  /*5df0*/  BRA.U !UP1, `(.L_x_105) ;  /* 0x0000000109387547 */ /* 0x000ff6000b800000 */
[----:B------:R-:W-:Y:S01]  /*5e00*/  UISETP.NE.U32.AND UP0, UPT, UR38, URZ, UPT ;  /* 0x000000ff2600728c */ /* 0x000fe2000bf05070 */
[----:B------:R-:W-:Y:S02]  /*5e10*/  HFMA2 R0, -RZ, RZ, 0, 5.9604644775390625e-08 ;  /* 0x00000001ff007431 */ /* 0x000fe400000001ff */
[----:B------:R-:W-:Y:S01]  /*5e20*/  IMAD.MOV.U32 R171, RZ, RZ, 0x1 ;  /* 0x00000001ffab7424 */ /* 0x000fe200078e00ff */
[----:B------:R-:W-:Y:S06]  /*5e30*/  UISETP.NE.AND.EX UP0, UPT, UR39, URZ, UPT, UP0 ;  /* 0x000000ff2700728c */ /* 0x000fec000bf05300 */
[----:B------:R-:W-:Y:S05]  /*5e40*/  PLOP3.LUT P3, PT, PT, PT, UP0, 0x80, 0x8 ;  /* 0x000000000008781c */ /* 0x000fea0003f6f008 */
[----:B------:R-:W1:Y:S01]  /*5e50*/  @UP0 LDCU.64 UR6, c[0x0][0x888] ;  /* 0x00011100ff0607ac */ /* 0x000e620008000a00 */
[----:B------:R-:W-:Y:S07]  /*5e60*/  @UP0 UIMAD UR4, UR36, UR44, URZ ;  /* 0x0000002c240402a4 */ /* 0x000fee000f8e02ff */
[----:B------:R-:W-:Y:S01]  /*5e70*/  @!P3 PRMT R171, R0, 0x7610, R171 ;  /* 0x0000761000abb816 */ /* 0x000fe200000000ab */
[----:B-1----:R-:W-:Y:S03]  /*5e80*/  @UP0 UIMAD.WIDE UR6, UR4, 0x4, UR6 ;  /* 0x00000004040608a5 */ /* 0x002fe6000f8e0206 */
[----:B------:R-:W1:Y:S03]  /*5e90*/  @!UP0 LDCU UR4, c[0x0][0x880] ;  /* 0x00011000ff0487ac */ /* 0x000e660008000800 */
[----:B------:R-:W-:Y:S01]  /*5ea0*/  IMAD.U32 R2, RZ, RZ, UR6 ;  /* 0x00000006ff027e24 */ /* 0x000fe2000f8e00ff */
[----:B------:R-:W-:Y:S05]  /*5eb0*/  MOV R3, UR7 ;  /* 0x0000000700037c02 */ /* 0x000fea0008000f00 */
[----:B-----5:R2:W5:Y:S02]  /*5ec0*/  @P3 LDG.E R81, desc[UR46][R2.64] ;  /* 0x0000002e02513981 */ /* 0x020564000c1e1900 */
[----:B-12---:R-:W-:Y:S02]  /*5ed0*/  @!P3 IMAD.U32 R81, RZ, RZ, UR4 ;  /* 0x00000004ff51be24 */ /* 0x006fe4000f8e00ff */
.L_x_105:
[----:B------:R-:W-:Y:S05]  /*5ee0*/  @!P4 BRA `(.L_x_106) ;  /* 0x000000000020c947 */ /* 0x000fea0003800000 */
[----:B------:R-:W-:Y:S04]  /*5ef0*/  ISETP.NE.U32.AND P3, PT, R164, RZ, PT ;  /* 0x000000ffa400720c */ /* 0x000fe80003f65070 */
[----:B------:R-:W-:Y:S11]  /*5f00*/  ISETP.NE.AND.EX P3, PT, R165, RZ, PT, P3 ;  /* 0x000000ffa500720c */ /* 0x000ff60003f65330 */
[----:B------:R-:W-:Y:S02]  /*5f10*/  @!UPT UIADD3 URZ, UPT, UPT, URZ, URZ, URZ ;  /* 0x000000fffffff290 */ /* 0x000fe4000fffe0ff */
[----:B------:R-:W1:Y:S01]  /*5f20*/  @P3 LDC.64 R2, c[0x0][0x8a8] ;  /* 0x00022a00ff023b82 */ /* 0x000e620000000a00 */
[----:B------:R-:W-:Y:S04]  /*5f30*/  @P3 IMAD R0, R166, UR36, RZ ;  /* 0x00000024a6003c24 */ /* 0x000fe8000f8e02ff */
[----:B-1----:R-:W-:Y:S05]  /*5f40*/  @P3 IMAD.WIDE R2, R0, 0x4, R2 ;  /* 0x0000000400023825 */ /* 0x002fea00078e0202 */
[----:B-----5:R1:W5:Y:S02]  /*5f50*/  @P3 LDG.E R78, desc[UR46][R2.64] ;  /* 0x0000002e024e3981 */ /* 0x020364000c1e1900 */
[----:B-1----:R-:W2:Y:S02]  /*5f60*/  @!P3 LDC R78, c[0x0][0x8a0] ;  /* 0x00022800ff4ebb82 */ /* 0x002ea40000000800 */
.L_x_106:
[----:B-----5:R-:W-:Y:S01]  /*5f70*/  FSETP.NEU.AND P4, PT, R81, RZ, PT ;  /* 0x000000ff5100720b */ /* 0x020fe20003f8d000 */
[----:B------:R-:W-:Y:S01]  /*5f80*/  BSSY B1, `(.L_x_107) ;  /* 0x0000047000017945 */ /* 0x000fe20003800000 */
[----:B------:R-:W-:Y:S01]  /*5f90*/  SEL R5, RZ, 0xffffffff, P2 ;  /* 0xffffffffff057807 */ /* 0x000fe20001000000 */
[----:B------:R-:W-:Y:S01]  /*5fa0*/  IMAD.MOV.U32 R208, RZ, RZ, 0x1 ;  /* 0x00000001ffd07424 */ /* 0x000fe200078e00ff */
[----:B------:R-:W-:Y:S01]  /*5fb0*/  LOP3.LUT P3, RZ, R171, 0xff, RZ, 0xc0, !PT ;  /* 0x000000ffabff7812 */ /* 0x000fe2000786c0ff */
[C---:B------:R-:W-:Y:S01]  /*5fc0*/  IMAD R80, R76.reuse, 0x80, R79 ;  /* 0x000000804c507824 */ /* 0x040fe200078e024f */
[----:B------:R-:W-:Y:S02]  /*5fd0*/  @P1 SEL R0, RZ, 0xffffffff, P4 ;  /* 0xffffffffff001807 */ /* 0x000fe40002000000 */
[----:B------:R-:W-:Y:S02]  /*5fe0*/  CS2R R162, SRZ ;  /* 0x0000000000a27805 */ /* 0x000fe4000001ff00 */
[----:B------:R-:W-:Y:S02]  /*5ff0*/  LEA R3, R181, UR49, 0x3 ;  /* 0x00000031b5037c11 */ /* 0x000fe4000f8e18ff */
[----:B------:R-:W-:Y:S02]  /*6000*/  CS2R R160, SRZ ;  /* 0x0000000000a07805 */ /* 0x000fe4000001ff00 */
[----:B------:R-:W-:Y:S02]  /*6010*/  @P0 SEL R0, R5, R0, !P3 ;  /* 0x0000000005000207 */ /* 0x000fe40005800000 */
[----:B------:R-:W-:Y:S02]  /*6020*/  CS2R R158, SRZ ;  /* 0x00000000009e7805 */ /* 0x000fe4000001ff00 */
[----:B------:R-:W-:Y:S02]  /*6030*/  LEA R207, R76, UR49, 0x3 ;  /* 0x000000314ccf7c11 */ /* 0x000fe4000f8e18ff */
[----:B------:R-:W-:Y:S02]  /*6040*/  CS2R R156, SRZ ;  /* 0x00000000009c7805 */ /* 0x000fe4000001ff00 */
[----:B------:R-:W-:Y:S02]  /*6050*/  @P1 LOP3.LUT R0, R0, 0x1, RZ, 0xc0, !PT ;  /* 0x0000000100001812 */ /* 0x000fe400078ec0ff */
[----:B------:R-:W-:Y:S02]  /*6060*/  CS2R R154, SRZ ;  /* 0x00000000009a7805 */ /* 0x000fe4000001ff00 */
[----:B------:R-:W-:Y:S02]  /*6070*/  SHF.L.U32 R2, R183, 0x1f, RZ ;  /* 0x0000001fb7027819 */ /* 0x000fe400000006ff */
[----:B------:R-:W-:Y:S02]  /*6080*/  CS2R R152, SRZ ;  /* 0x0000000000987805 */ /* 0x000fe4000001ff00 */
[----:B------:R-:W-:Y:S02]  /*6090*/  ISETP.NE.U32.OR P6, PT, R0, 0x1, !P1 ;  /* 0x000000010000780c */ /* 0x000fe40004fc5470 */
[----:B------:R-:W-:Y:S02]  /*60a0*/  CS2R R150, SRZ ;  /* 0x0000000000967805 */ /* 0x000fe4000001ff00 */
[----:B------:R-:W-:Y:S02]  /*60b0*/  PLOP3.LUT P2, PT, PT, PT, UP1, 0x80, 0x8 ;  /* 0x000000000008781c */ /* 0x000fe40003f4f018 */
[----:B------:R-:W-:Y:S02]  /*60c0*/  CS2R R148, SRZ ;  /* 0x0000000000947805 */ /* 0x000fe4000001ff00 */
[----:B------:R-:W-:Y:S02]  /*60d0*/  SEL R0, RZ, 0xffffffff, P4 ;  /* 0xffffffffff007807 */ /* 0x000fe40002000000 */
[----:B------:R-:W-:Y:S03]  /*60e0*/  P2R R184, PR, RZ, 0x40 ;  /* 0x00000040ffb87803 */ /* 0x000fe60000000000 */
[----:B------:R-:W-:Y:S04]  /*60f0*/  @P6 SHF.L.U32 R4, R180, 0x1f, RZ ;  /* 0x0000001fb4046819 */ /* 0x000fe800000006ff */
[----:B------:R-:W-:Y:S01]  /*6100*/  @P2 SEL R0, R5, R0, !P3 ;  /* 0x0000000005002207 */ /* 0x000fe20005800000 */
[----:B------:R-:W1:Y:S03]  /*6110*/  @P6 SYNCS.PHASECHK.TRANS64.TRYWAIT P1, [R3+URZ+0x180], R4 ;  /* 0x00018004030065a7 */ /* 0x000e6600080211ff */
[----:B------:R-:W-:Y:S04]  /*6120*/  LOP3.LUT R0, R0, 0x1, RZ, 0xc0, !PT ;  /* 0x0000000100007812 */ /* 0x000fe800078ec0ff */
[----:B------:R-:W-:Y:S04]  /*6130*/  ISETP.NE.U32.AND P5, PT, R0, 0x1, PT ;  /* 0x000000010000780c */ /* 0x000fe80003fa5070 */
[----:B------:R-:W-:Y:S01]  /*6140*/  P2R R209, PR, RZ, 0x20 ;  /* 0x00000020ffd17803 */ /* 0x000fe20000000000 */
[----:B------:R3:W4:Y:S01]  /*6150*/  SYNCS.PHASECHK.TRANS64.TRYWAIT P0, [R207+URZ+0x1d0], R2 ;  /* 0x0001d002cf0075a7 */ /* 0x00072200080011ff */
[----:B-1----:R-:W-:Y:S01]  /*6160*/  @P6 SEL R208, RZ, 0x1, !P1 ;  /* 0x00000001ffd06807 */ /* 0x002fe20004800000 */
[----:B---3--:R-:W-:Y:S06]  /*6170*/  @!P6 BRA `(.L_x_108) ;  /* 0x00000000009ce947 */ /* 0x008fec0003800000 */
[----:B------:R-:W-:Y:S01]  /*6180*/  @P5 IMAD R6, R181, 0x2000, R190 ;  /* 0x00002000b5065824 */ /* 0x000fe200078e02be */
[----:B------:R-:W-:Y:S01]  /*6190*/  ISETP.NE.AND P1, PT, R208, RZ, PT ;  /* 0x000000ffd000720c */ /* 0x000fe20003f25270 */
[----:B------:R-:W-:Y:S01]  /*61a0*/  BSSY B0, `(.L_x_109) ;  /* 0x0000010000007945 */ /* 0x000fe20003800000 */
[----:B------:R-:W-:Y:S01]  /*61b0*/  CS2R R150, SRZ ;  /* 0x0000000000967805 */ /* 0x000fe2000001ff00 */
[--C-:B------:R-:W-:Y:S01]  /*61c0*/  @P5 IMAD R7, R191, -0x10, R6.reuse ;  /* 0xfffffff0bf075824 */ /* 0x100fe200078e0206 */
[----:B------:R-:W-:Y:S01]  /*61d0*/  CS2R R148, SRZ ;  /* 0x0000000000947805 */ /* 0x000fe2000001ff00 */
[----:B------:R-:W-:Y:S01]  /*61e0*/  @P5 IMAD R5, R189, -0x10, R6 ;  /* 0xfffffff0bd055824 */ /* 0x000fe200078e0206 */
[----:B------:R-:W-:Y:S01]  /*61f0*/  CS2R R158, SRZ ;  /* 0x00000000009e7805 */ /* 0x000fe2000001ff00 */
[----:B------:R-:W-:Y:S01]  /*6200*/  @P5 IMAD R4, R188, 0x10, R7 ;  /* 0x00000010bc045824 */ /* 0x000fe200078e0207 */
[----:B------:R-:W-:Y:S02]  /*6210*/  CS2R R156, SRZ ;  /* 0x00000000009c7805 */ /* 0x000fe4000001ff00 */
[----:B------:R-:W-:Y:S02]  /*6220*/  CS2R R154, SRZ ;  /* 0x00000000009a7805 */ /* 0x000fe4000001ff00 */
[----:B------:R-:W-:Y:S02]  /*6230*/  CS2R R152, SRZ ;  /* 0x0000000000987805 */ /* 0x000fe4000001ff00 */
[----:B------:R-:W-:Y:S02]  /*6240*/  CS2R R162, SRZ ;  /* 0x0000000000a27805 */ /* 0x000fe4000001ff00 */
[----:B------:R-:W-:Y:S01]  /*6250*/  CS2R R160, SRZ ;  /* 0x0000000000a07805 */ /* 0x000fe2000001ff00 */
[----:B------:R-:W-:Y:S06]  /*6260*/  @P1 BRA `(.L_x_110) ;  /* 0x00000000000c1947 */ /* 0x000fec0003800000 */
[----:B------:R-:W-:Y:S04]  /*6270*/  SHF.L.U32 R0, R180, 0x1f, RZ ;  /* 0x0000001fb4007819 */ /* 0x000fe800000006ff */
[----:B------:R-:W1:Y:S02]  /*6280*/  SYNCS.PHASECHK.TRANS64.TRYWAIT P1, [R3+URZ+0x180], R0 ;  /* 0x00018000030075a7 */ /* 0x000e6400080211ff */
[----:B-1----:R-:W-:Y:S05]  /*6290*/  @!P1 BRA `(.L_x_111) ;  /* 0x0000003c00009947 */ /* 0x002fea0003800000 */
.L_x_110:
[----:B------:R-:W-:Y:S05]  /*62a0*/  BSYNC B0 ;  /* 0x0000000000007941 */ /* 0x000fea0003800000 */
.L_x_109:
[----:B------:R-:W-:Y:S01]  /*62b0*/  ISETP.NE.AND P1, PT, R209, RZ, PT ;  /* 0x000000ffd100720c */ /* 0x000fe20003f25270 */
[----:B-1----:R-:W-:Y:S02]  /*62c0*/  VIADD R3, R3, 0x190 ;  /* 0x0000019003037836 */ /* 0x002fe40000000000 */
[----:B------:R-:W-:Y:S02]  /*62d0*/  IMAD.U32 R0, RZ, RZ, UR37 ;  /* 0x00000025ff007e24 */ /* 0x000fe4000f8e00ff */
[----:B------:R-:W-:Y:S03]  /*62e0*/  VIADD R181, R181, 0x1 ;  /* 0x00000001b5b57836 */ /* 0x000fe60000000000 */
[----:B------:R-:W-:Y:S05]  /*62f0*/  PRMT R0, R0, 0x654, R3 ;  /* 0x0000065400007816 */ /* 0x000fea0000000003 */
[----:B------:R1:W3:Y:S04]  /*6300*/  @P1 LDS.128 R148, [R6] ;  /* 0x0000000006941984 */ /* 0x0002e80000000c00 */
[----:B------:R1:W1:Y:S04]  /*6310*/  @P1 LDS.128 R156, [R5+0x20] ;  /* 0x00002000059c1984 */ /* 0x0002680000000c00 */
[----:B------:R1:W1:Y:S04]  /*6320*/  @P1 LDS.128 R152, [R7+0x10] ;  /* 0x0000100007981984 */ /* 0x0002680000000c00 */
[----:B------:R1:W1:Y:S01]  /*6330*/  @P1 LDS.128 R160, [R4+0x10] ;  /* 0x0000100004a01984 */ /* 0x0002620000000c00 */
[C---:B------:R-:W-:Y:S01]  /*6340*/  ISETP.NE.AND P1, PT, R181.reuse, 0x2, PT ;  /* 0x00000002b500780c */ /* 0x040fe20003f25270 */
[----:B------:R-:W-:Y:S01]  /*6350*/  @!PT LDS RZ, [RZ] ;  /* 0x00000000fffff984 */ /* 0x000fe20000000800 */
[----:B------:R-:W-:Y:S01]  /*6360*/  @!PT LDS RZ, [RZ] ;  /* 0x00000000fffff984 */ /* 0x000fe20000000800 */
[----:B------:R-:W-:Y:S01]  /*6370*/  @!PT LDS RZ, [RZ] ;  /* 0x00000000fffff984 */ /* 0x000fe20000000800 */
[----:B------:R-:W-:Y:S01]  /*6380*/  @!PT LDS RZ, [RZ] ;  /* 0x00000000fffff984 */ /* 0x000fe20000000800 */
[----:B------:R5:W-:Y:S06]  /*6390*/  MEMBAR.ALL.CTA ;  /* 0x0000000000007992 */ /* 0x000bec0000008000 */
[----:B-----5:R-:W5:Y:S01]  /*63a0*/  FENCE.VIEW.ASYNC.S ;  /* 0x00000000000073c6 */ /* 0x020f620000000000 */
[----:B------:R-:W-:Y:S02]  /*63b0*/  SEL R3, RZ, 0x1, P1 ;  /* 0x00000001ff037807 */ /* 0x000fe40000800000 */
[----:B------:R-:W-:Y:S02]  /*63c0*/  SEL R181, R181, RZ, P1 ;  /* 0x000000ffb5b57207 */ /* 0x000fe40000800000 */
[----:B------:R-:W-:Y:S01]  /*63d0*/  LOP3.LUT R180, R180, R3, RZ, 0x3c, !PT ;  /* 0x00000003b4b47212 */ /* 0x000fe200078e3cff */
[----:B-----5:R1:W-:Y:S06]  /*63e0*/  SYNCS.ARRIVE.TRANS64.RED.A1T0 RZ, [R0+URZ], RZ ;  /* 0x000000ff00ff79a7 */ /* 0x0203ec00081004ff */
.L_x_108:
[----:B------:R-:W-:Y:S05]  /*63f0*/  BSYNC B1 ;  /* 0x0000000000017941 */ /* 0x000fea0003800000 */
.L_x_107:
[----:B-1----:R-:W-:Y:S04]  /*6400*/  SHF.R.U32.HI R0, RZ, 0x15, R80 ;  /* 0x00000015ff007819 */ /* 0x002fe80000011650 */
[----:B------:R-:W-:Y:S01]  /*6410*/  LOP3.LUT P1, RZ, R0, 0x3, R173, 0x48, !PT ;  /* 0x0000000300ff7812 */ /* 0x000fe200078248ad */
[----:B------:R-:W-:Y:S01]  /*6420*/  @!UPT UIADD3 URZ, UPT, UPT, URZ, URZ, URZ ;  /* 0x000000fffffff290 */ /* 0x000fe2000fffe0ff */
[----:B----4-:R-:W-:Y:S11]  /*6430*/  @P0 BRA `(.L_x_112) ;  /* 0x0000000000080947 */ /* 0x010ff60003800000 */
[----:B------:R-:W1:Y:S02]  /*6440*/  SYNCS.PHASECHK.TRANS64.TRYWAIT P0, [R207+URZ+0x1d0], R2 ;  /* 0x0001d002cf0075a7 */ /* 0x000e6400080011ff */
[----:B-1----:R-:W-:Y:S05]  /*6450*/  @!P0 BRA `(.L_x_113) ;  /* 0x0000003800a48947 */ /* 0x002fea0003800000 */
.L_x_112:
[----:B------:R-:W-:Y:S04]  /*6460*/  BSSY.RECONVERGENT B6, `(.L_x_114) ;  /* 0x0000012000067945 */ /* 0x000fe80003800200 */
[----:B------:R-:W-:Y:S05]  /*6470*/  @!P1 BRA `(.L_x_115) ;  /* 0x0000000000409947 */ /* 0x000fea0003800000 */
[----:B------:R-:W4:Y:S01]  /*6480*/  LDCU.64 UR8, c[0x4][0x70] ;  /* 0x01000e00ff0877ac */ /* 0x000f220008000a00 */
[----:B------:R-:W-:Y:S01]  /*6490*/  MOV R3, 0x0 ;  /* 0x0000000000037802 */ /* 0x000fe20000000f00 */
[----:B------:R-:W-:Y:S02]  /*64a0*/  HFMA2 R12, -RZ, RZ, 0, 5.9604644775390625e-08 ;  /* 0x00000001ff0c7431 */ /* 0x000fe400000001ff */
[----:B------:R-:W-:Y:S02]  /*64b0*/  IMAD.MOV.U32 R8, RZ, RZ, 0x192 ;  /* 0x00000192ff087424 */ /* 0x000fe400078e00ff */
[----:B------:R-:W-:Y:S01]  /*64c0*/  IMAD.MOV.U32 R13, RZ, RZ, RZ ;  /* 0x000000ffff0d7224 */ /* 0x000fe200078e00ff */
[----:B------:R-:W5:Y:S01]  /*64d0*/  LDCU.64 UR6, c[0x4][0x78] ;  /* 0x01000f00ff0677ac */ /* 0x000f620008000a00 */
[----:B-1----:R-:W1:Y:S01]  /*64e0*/  LDC.64 R2, c[0x4][R3] ;  /* 0x0100000003027b82 */ /* 0x002e620000000a00 */
[----:B------:R-:W2:Y:S01]  /*64f0*/  LDCU.64 UR4, c[0x4][0x10] ;  /* 0x01000200ff0477ac */ /* 0x000ea20008000a00 */
[----:B----4-:R-:W-:Y:S01]  /*6500*/  MOV R5, UR9 ;  /* 0x0000000900057c02 */ /* 0x010fe20008000f00 */
[----:B------:R-:W-:Y:S01]  /*6510*/  IMAD.U32 R4, RZ, RZ, UR8 ;  /* 0x00000008ff047e24 */ /* 0x000fe2000f8e00ff */
[----:B-----5:R-:W-:Y:S01]  /*6520*/  MOV R7, UR7 ;  /* 0x0000000700077c02 */ /* 0x020fe20008000f00 */
[----:B------:R-:W-:Y:S01]  /*6530*/  IMAD.U32 R6, RZ, RZ, UR6 ;  /* 0x00000006ff067e24 */ /* 0x000fe2000f8e00ff */
[----:B--2---:R-:W-:Y:S01]  /*6540*/  MOV R11, UR5 ;  /* 0x00000005000b7c02 */ /* 0x004fe20008000f00 */
[----:B------:R-:W-:Y:S02]  /*6550*/  IMAD.U32 R10, RZ, RZ, UR4 ;  /* 0x00000004ff0a7e24 */ /* 0x000fe4000f8e00ff */
[----:B------:R-:W-:Y:S07]  /*6560*/  LEPC R20, `(.L_x_115) ;  /* 0x000000001014794e */ /* 0x000fee0000000000 */
[----:B-1-3--:R-:W-:Y:S05]  /*6570*/  CALL.ABS.NOINC R2 ;  /* 0x0000000002007343 */ /* 0x00afea0003c00000 */
.L_x_115:
[----:B------:R-:W-:Y:S05]  /*6580*/  BSYNC.RECONVERGENT B6 ;  /* 0x0000000000067941 */ /* 0x000fea0003800200 */
.L_x_114:
[-C--:B---3--:R-:W-:Y:S01]  /*6590*/  F2FP.F16.E5M2.UNPACK_B R83, R148.reuse ;  /* 0x00000094ff53723e */ /* 0x088fe200020004ff */
[----:B------:R-:W-:Y:S05]  /*65a0*/  WARPSYNC.ALL ;  /* 0x0000000000007948 */ /* 0x000fea0003800000 */
[----:B------:R-:W-:Y:S01]  /*65b0*/  R2UR UR4, R80 ;  /* 0x00000000500472ca */ /* 0x000fe200000e0000 */
[--C-:B------:R-:W-:Y:S01]  /*65c0*/  HADD2.F32 R82, -RZ, R83.reuse.H0_H0 ;  /* 0x20000053ff527230 */ /* 0x100fe20000004100 */
[----:B------:R-:W-:Y:S01]  /*65d0*/  F2FP.F16.E5M2.UNPACK_B R85, R148.H1 ;  /* 0x00000094ff55723e */ /* 0x000fe200030004ff */
[----:B------:R-:W-:Y:S01]  /*65e0*/  HADD2.F32 R83, -RZ, R83.H1_H1 ;  /* 0x30000053ff537230 */ /* 0x000fe20000004100 */
[-C--:B------:R-:W-:Y:S01]  /*65f0*/  F2FP.F16.E5M2.UNPACK_B R87, R149.reuse ;  /* 0x00000095ff57723e */ /* 0x080fe200020004ff */
[----:B------:R-:W-:Y:S01]  /*6600*/  BSSY.RECONVERGENT B0, `(.L_x_116) ;  /* 0x000011d000007945 */ /* 0x000fe20003800200 */
[----:B------:R-:W-:Y:S01]  /*6610*/  F2FP.F16.E5M2.UNPACK_B R89, R149.H1 ;  /* 0x00000095ff59723e */ /* 0x000fe200030004ff */
[----:B------:R-:W-:Y:S01]  /*6620*/  HADD2.F32 R84, -RZ, R85.H0_H0 ;  /* 0x20000055ff547230 */ /* 0x000fe20000004100 */
[-C--:B------:R-:W-:Y:S01]  /*6630*/  F2FP.F16.E5M2.UNPACK_B R91, R150.reuse ;  /* 0x00000096ff5b723e */ /* 0x080fe200020004ff */
[----:B------:R-:W-:Y:S01]  /*6640*/  HADD2.F32 R88, -RZ, R87.H1_H1 ;  /* 0x30000057ff587230 */ /* 0x000fe20000004100 */
[----:B------:R-:W-:Y:S01]  /*6650*/  F2FP.F16.E5M2.UNPACK_B R93, R150.H1 ;  /* 0x00000096ff5d723e */ /* 0x000fe200030004ff */
[----:B------:R-:W-:Y:S01]  /*6660*/  HADD2.F32 R86, -RZ, R85.H1_H1 ;  /* 0x30000055ff567230 */ /* 0x000fe20000004100 */
[-C--:B------:R-:W-:Y:S01]  /*6670*/  F2FP.F16.E5M2.UNPACK_B R95, R151.reuse ;  /* 0x00000097ff5f723e */ /* 0x080fe200020004ff */
[----:B------:R-:W2:Y:S01]  /*6680*/  LDTM.x64 R4, tmem[UR4] ;  /* 0x00000004000479ee */ /* 0x000ea20008340000 */
[----:B------:R-:W-:Y:S01]  /*6690*/  F2FP.F16.E5M2.UNPACK_B R97, R151.H1 ;  /* 0x00000097ff61723e */ /* 0x000fe200030004ff */
[----:B------:R-:W-:Y:S01]  /*66a0*/  HADD2.F32 R85, -RZ, R87.H0_H0 ;  /* 0x20000057ff557230 */ /* 0x000fe20000004100 */
[-C--:B------:R-:W-:Y:S01]  /*66b0*/  F2FP.F16.E5M2.UNPACK_B R99, R152.reuse ;  /* 0x00000098ff63723e */ /* 0x080fe200020004ff */
[----:B------:R-:W-:Y:S01]  /*66c0*/  HADD2.F32 R87, -RZ, R89.H0_H0 ;  /* 0x20000059ff577230 */ /* 0x000fe20000004100 */
[----:B------:R-:W-:Y:S01]  /*66d0*/  F2FP.F16.E5M2.UNPACK_B R101, R152.H1 ;  /* 0x00000098ff65723e */ /* 0x000fe200030004ff */
[----:B------:R-:W-:Y:S01]  /*66e0*/  HADD2.F32 R92, -RZ, R91.H1_H1 ;  /* 0x3000005bff5c7230 */ /* 0x000fe20000004100 */
[----:B------:R-:W-:Y:S01]  /*66f0*/  ISETP.NE.AND P6, PT, R184, RZ, PT ;  /* 0x000000ffb800720c */ /* 0x000fe20003fc5270 */
[----:B------:R-:W-:Y:S01]  /*6700*/  HADD2.F32 R96, -RZ, R95.H1_H1 ;  /* 0x3000005fff607230 */ /* 0x000fe20000004100 */
[----:B------:R-:W-:Y:S01]  /*6710*/  SHF.L.U32 R211, R176, 0x4, RZ ;  /* 0x00000004b0d37819 */ /* 0x000fe200000006ff */
[----:B------:R-:W-:Y:S01]  /*6720*/  HADD2.F32 R100, -RZ, R99.H1_H1 ;  /* 0x30000063ff647230 */ /* 0x000fe20000004100 */
[----:B------:R-:W-:Y:S01]  /*6730*/  SHF.L.U32 R219, R175, 0x4, RZ ;  /* 0x00000004afdb7819 */ /* 0x000fe200000006ff */
[----:B------:R-:W-:Y:S01]  /*6740*/  HADD2.F32 R90, -RZ, R89.H1_H1 ;  /* 0x30000059ff5a7230 */ /* 0x000fe20000004100 */
[C---:B------:R-:W-:Y:S01]  /*6750*/  IADD3 R204, PT, PT, R190.reuse, R211, RZ ;  /* 0x000000d3becc7210 */ /* 0x040fe20007ffe0ff */
[----:B------:R-:W-:Y:S01]  /*6760*/  HADD2.F32 R89, -RZ, R91.H0_H0 ;  /* 0x2000005bff597230 */ /* 0x000fe20000004100 */
[----:B------:R-:W-:Y:S01]  /*6770*/  IADD3 R206, PT, PT, R190, R219, RZ ;  /* 0x000000dbbece7210 */ /* 0x000fe20007ffe0ff */
[--C-:B------:R-:W-:Y:S01]  /*6780*/  HADD2.F32 R91, -RZ, R93.reuse.H0_H0 ;  /* 0x2000005dff5b7230 */ /* 0x100fe20000004100 */
[----:B------:R-:W-:Y:S01]  /*6790*/  SHF.L.U32 R217, R188, 0x4, RZ ;  /* 0x00000004bcd97819 */ /* 0x000fe200000006ff */
[----:B------:R-:W-:Y:S01]  /*67a0*/  HADD2.F32 R94, -RZ, R93.H1_H1 ;  /* 0x3000005dff5e7230 */ /* 0x000fe20000004100 */
[-C--:B------:R-:W-:Y:S01]  /*67b0*/  F2FP.F16.E5M2.UNPACK_B R103, R153.reuse ;  /* 0x00000099ff67723e */ /* 0x080fe200020004ff */
[----:B------:R-:W-:Y:S01]  /*67c0*/  HADD2.F32 R93, -RZ, R95.H0_H0 ;  /* 0x2000005fff5d7230 */ /* 0x000fe20000004100 */
[----:B------:R-:W-:Y:S01]  /*67d0*/  IADD3 R205, PT, PT, R217, R204, RZ ;  /* 0x000000ccd9cd7210 */ /* 0x000fe20007ffe0ff */
[----:B------:R-:W-:Y:S01]  /*67e0*/  HADD2.F32 R95, -RZ, R97.H0_H0 ;  /* 0x20000061ff5f7230 */ /* 0x000fe20000004100 */
[----:B------:R-:W-:Y:S01]  /*67f0*/  F2FP.F16.E5M2.UNPACK_B R105, R153.H1 ;  /* 0x00000099ff69723e */ /* 0x000fe200030004ff */
[C---:B--2---:R-:W-:Y:S01]  /*6800*/  FMUL R0, R78.reuse, R4 ;  /* 0x000000044e007220 */ /* 0x044fe20000400000 */
[C---:B-1----:R-:W-:Y:S01]  /*6810*/  FMUL R2, R78.reuse, R5 ;  /* 0x000000054e027220 */ /* 0x042fe20000400000 */
[C---:B------:R-:W-:Y:S01]  /*6820*/  FMUL R4, R78.reuse, R8 ;  /* 0x000000084e047220 */ /* 0x040fe20000400000 */
[C---:B------:R-:W-:Y:S01]  /*6830*/  FMUL R5, R78.reuse, R9 ;  /* 0x000000094e057220 */ /* 0x040fe20000400000 */
[C---:B------:R-:W-:Y:S01]  /*6840*/  FFMA R0, R81.reuse, R82, R0 ;  /* 0x0000005251007223 */ /* 0x040fe20000000000 */
[C---:B------:R-:W-:Y:S01]  /*6850*/  FFMA R2, R81.reuse, R83, R2 ;  /* 0x0000005351027223 */ /* 0x040fe20000000002 */
[C---:B------:R-:W-:Y:S01]  /*6860*/  FMUL R8, R78.reuse, R12 ;  /* 0x0000000c4e087220 */ /* 0x040fe20000400000 */
[C---:B------:R-:W-:Y:S01]  /*6870*/  FMUL R9, R78.reuse, R13 ;  /* 0x0000000d4e097220 */ /* 0x040fe20000400000 */
[C---:B------:R-:W-:Y:S01]  /*6880*/  FMUL R12, R78.reuse, R16 ;  /* 0x000000104e0c7220 */ /* 0x040fe20000400000 */
[C---:B------:R-:W-:Y:S01]  /*6890*/  FMUL R13, R78.reuse, R17 ;  /* 0x000000114e0d7220 */ /* 0x040fe20000400000 */
[C---:B------:R-:W-:Y:S01]  /*68a0*/  FMUL R16, R78.reuse, R20 ;  /* 0x000000144e107220 */ /* 0x040fe20000400000 */
[C---:B------:R-:W-:Y:S01]  /*68b0*/  FMUL R17, R78.reuse, R21 ;  /* 0x000000154e117220 */ /* 0x040fe20000400000 */
[----:B------:R-:W-:Y:S02]  /*68c0*/  HADD2.F32 R104, -RZ, R103.H1_H1 ;  /* 0x30000067ff687230 */ /* 0x000fe40000004100 */
[C---:B------:R-:W-:Y:S01]  /*68d0*/  FMUL R20, R78.reuse, R24 ;  /* 0x000000184e147220 */ /* 0x040fe20000400000 */
[C---:B------:R-:W-:Y:S01]  /*68e0*/  FMUL R21, R78.reuse, R25 ;  /* 0x000000194e157220 */ /* 0x040fe20000400000 */
[C---:B------:R-:W-:Y:S01]  /*68f0*/  FMUL R24, R78.reuse, R28 ;  /* 0x0000001c4e187220 */ /* 0x040fe20000400000 */
[C---:B------:R-:W-:Y:S01]  /*6900*/  FMUL R25, R78.reuse, R29 ;  /* 0x0000001d4e197220 */ /* 0x040fe20000400000 */
[C---:B------:R-:W-:Y:S01]  /*6910*/  FMUL R28, R78.reuse, R32 ;  /* 0x000000204e1c7220 */ /* 0x040fe20000400000 */
[C---:B------:R-:W-:Y:S01]  /*6920*/  FMUL R29, R78.reuse, R33 ;  /* 0x000000214e1d7220 */ /* 0x040fe20000400000 */
[C---:B------:R-:W-:Y:S01]  /*6930*/  FMUL R32, R78.reuse, R36 ;  /* 0x000000244e207220 */ /* 0x040fe20000400000 */
[----:B------:R-:W-:Y:S01]  /*6940*/  F2FP.F16.E5M2.UNPACK_B R107, R154 ;  /* 0x0000009aff6b723e */ /* 0x000fe200020004ff */
[C---:B------:R-:W-:Y:S01]  /*6950*/  FMUL R33, R78.reuse, R37 ;  /* 0x000000254e217220 */ /* 0x040fe20000400000 */
[C---:B------:R-:W-:Y:S01]  /*6960*/  FMUL R36, R78.reuse, R40 ;  /* 0x000000284e247220 */ /* 0x040fe20000400000 */
[----:B------:R-:W-:Y:S01]  /*6970*/  F2FP.F16.E5M2.UNPACK_B R109, R154.H1 ;  /* 0x0000009aff6d723e */ /* 0x000fe200030004ff */
[C---:B------:R-:W-:Y:S01]  /*6980*/  FMUL R37, R78.reuse, R41 ;  /* 0x000000294e257220 */ /* 0x040fe20000400000 */
[----:B------:R-:W-:Y:S02]  /*6990*/  HADD2.F32 R108, -RZ, R107.H1_H1 ;  /* 0x3000006bff6c7230 */ /* 0x000fe40000004100 */
        /* <DEDUP_REMOVED lines=26> */
[C---:B------:R-:W-:Y:S01]  /*6b40*/  FFMA R3, R81.reuse, R84, R3 ;  /* 0x0000005451037223 */ /* 0x040fe20000000003 */
[C---:B------:R-:W-:Y:S01]  /*6b50*/  FFMA R7, R81.reuse, R86, R7 ;  /* 0x0000005651077223 */ /* 0x040fe20000000007 */
[----:B------:R-:W-:Y:S01]  /*6b60*/  F2FP.F16.E5M2.UNPACK_B R127, R159 ;  /* 0x0000009fff7f723e */ /* 0x000fe200020004ff */
[C---:B------:R-:W-:Y:S01]  /*6b70*/  FFMA R4, R81.reuse, R85, R4 ;  /* 0x0000005551047223 */ /* 0x040fe20000000004 */
[C---:B------:R-:W-:Y:S01]  /*6b80*/  FFMA R5, R81.reuse, R88, R5 ;  /* 0x0000005851057223 */ /* 0x040fe20000000005 */
[----:B------:R-:W-:Y:S01]  /*6b90*/  F2FP.F16.E5M2.UNPACK_B R129, R159.H1 ;  /* 0x0000009fff81723e */ /* 0x000fe200030004ff */
[----:B------:R-:W-:Y:S01]  /*6ba0*/  FFMA R6, R81, R87, R6 ;  /* 0x0000005751067223 */ /* 0x000fe20000000006 */
[----:B------:R-:W-:Y:S01]  /*6bb0*/  F2FP.SATFINITE.E5M2.F32.PACK_AB_MERGE_C R185, R7, R3, RZ ;  /* 0x0000000307b9723e */ /* 0x000fe200048060ff */
[----:B------:R-:W-:Y:S02]  /*6bc0*/  HADD2.F32 R124, -RZ, R123.H1_H1 ;  /* 0x3000007bff7c7230 */ /* 0x000fe40000004100 */
[----:B------:R-:W-:Y:S01]  /*6bd0*/  FMUL R11, R78, R11 ;  /* 0x0000000b4e0b7220 */ /* 0x000fe20000400000 */
[----:B------:R-:W-:Y:S01]  /*6be0*/  HADD2.F32 R128, -RZ, R127.H1_H1 ;  /* 0x3000007fff807230 */ /* 0x000fe20000004100 */
[----:B------:R-:W-:Y:S01]  /*6bf0*/  F2FP.SATFINITE.E5M2.F32.PACK_AB_MERGE_C R184, R2, R0, R185 ;  /* 0x0000000002b8723e */ /* 0x000fe200048060b9 */
[C---:B------:R-:W-:Y:S01]  /*6c00*/  FMUL R10, R78.reuse, R14 ;  /* 0x0000000e4e0a7220 */ /* 0x040fe20000400000 */
[C---:B------:R-:W-:Y:S01]  /*6c10*/  FFMA R11, R81.reuse, R90, R11 ;  /* 0x0000005a510b7223 */ /* 0x040fe2000000000b */
[C---:B------:R-:W-:Y:S01]  /*6c20*/  FFMA R8, R81.reuse, R89, R8 ;  /* 0x0000005951087223 */ /* 0x040fe20000000008 */
[----:B------:R-:W-:Y:S01]  /*6c30*/  FFMA R9, R81, R92, R9 ;  /* 0x0000005c51097223 */ /* 0x000fe20000000009 */
[----:B------:R-:W-:Y:S01]  /*6c40*/  F2FP.F16.E5M2.UNPACK_B R131, R160 ;  /* 0x000000a0ff83723e */ /* 0x000fe200020004ff */
[----:B------:R-:W-:Y:S01]  /*6c50*/  HADD2.F32 R98, -RZ, R97.H1_H1 ;  /* 0x30000061ff627230 */ /* 0x000fe20000004100 */
[----:B------:R-:W-:Y:S01]  /*6c60*/  F2FP.SATFINITE.E5M2.F32.PACK_AB_MERGE_C R186, R11, R6, RZ ;  /* 0x000000060bba723e */ /* 0x000fe200048060ff */
[----:B------:R-:W-:Y:S01]  /*6c70*/  FFMA R10, R81, R91, R10 ;  /* 0x0000005b510a7223 */ /* 0x000fe2000000000a */
[----:B------:R-:W-:Y:S02]  /*6c80*/  HADD2.F32 R97, -RZ, R99.H0_H0 ;  /* 0x20000063ff617230 */ /* 0x000fe40000004100 */
[C---:B------:R-:W-:Y:S01]  /*6c90*/  FMUL R15, R78.reuse, R15 ;  /* 0x0000000f4e0f7220 */ /* 0x040fe20000400000 */
[----:B------:R-:W-:Y:S01]  /*6ca0*/  F2FP.SATFINITE.E5M2.F32.PACK_AB_MERGE_C R185, R5, R4, R186 ;  /* 0x0000000405b9723e */ /* 0x000fe200048060ba */
[----:B------:R-:W-:Y:S02]  /*6cb0*/  HADD2.F32 R132, -RZ, R131.H1_H1 ;  /* 0x30000083ff847230 */ /* 0x000fe40000004100 */
[C---:B------:R-:W-:Y:S01]  /*6cc0*/  FMUL R14, R78.reuse, R18 ;  /* 0x000000124e0e7220 */ /* 0x040fe20000400000 */
[C---:B------:R-:W-:Y:S01]  /*6cd0*/  FFMA R15, R81.reuse, R94, R15 ;  /* 0x0000005e510f7223 */ /* 0x040fe2000000000f */
[C---:B------:R-:W-:Y:S01]  /*6ce0*/  FFMA R12, R81.reuse, R93, R12 ;  /* 0x0000005d510c7223 */ /* 0x040fe2000000000c */
[----:B------:R-:W-:Y:S01]  /*6cf0*/  FFMA R13, R81, R96, R13 ;  /* 0x00000060510d7223 */ /* 0x000fe2000000000d */
[----:B------:R-:W-:Y:S01]  /*6d00*/  F2FP.F16.E5M2.UNPACK_B R133, R160.H1 ;  /* 0x000000a0ff85723e */ /* 0x000fe200030004ff */
[--C-:B------:R-:W-:Y:S01]  /*6d10*/  HADD2.F32 R99, -RZ, R101.reuse.H0_H0 ;  /* 0x20000065ff637230 */ /* 0x100fe20000004100 */
[----:B------:R-:W-:Y:S01]  /*6d20*/  F2FP.SATFINITE.E5M2.F32.PACK_AB_MERGE_C R186, R15, R10, RZ ;  /* 0x0000000a0fba723e */ /* 0x000fe200048060ff */
[----:B------:R-:W-:Y:S01]  /*6d30*/  FFMA R14, R81, R95, R14 ;  /* 0x0000005f510e7223 */ /* 0x000fe2000000000e */
[C---:B------:R-:W-:Y:S01]  /*6d40*/  FMUL R19, R78.reuse, R19 ;  /* 0x000000134e137220 */ /* 0x040fe20000400000 */
[----:B------:R-:W-:Y:S01]  /*6d50*/  HADD2.F32 R102, -RZ, R101.H1_H1 ;  /* 0x30000065ff667230 */ /* 0x000fe20000004100 */
[----:B------:R-:W-:Y:S01]  /*6d60*/  F2FP.SATFINITE.E5M2.F32.PACK_AB_MERGE_C R186, R9, R8, R186 ;  /* 0x0000000809ba723e */ /* 0x000fe200048060ba */
[----:B------:R-:W-:Y:S02]  /*6d70*/  HADD2.F32 R101, -RZ, R103.H0_H0 ;  /* 0x20000067ff657230 */ /* 0x000fe40000004100 */
[C---:B------:R-:W-:Y:S01]  /*6d80*/  FFMA R19, R81.reuse, R98, R19 ;  /* 0x0000006251137223 */ /* 0x040fe20000000013 */
[C---:B------:R-:W-:Y:S01]  /*6d90*/  FFMA R16, R81.reuse, R97, R16 ;  /* 0x0000006151107223 */ /* 0x040fe20000000010 */
[----:B------:R-:W-:Y:S01]  /*6da0*/  FFMA R17, R81, R100, R17 ;  /* 0x0000006451117223 */ /* 0x000fe20000000011 */
[C---:B------:R-:W-:Y:S01]  /*6db0*/  FMUL R18, R78.reuse, R22 ;  /* 0x000000164e127220 */ /* 0x040fe20000400000 */
[----:B------:R-:W-:Y:S01]  /*6dc0*/  F2FP.F16.E5M2.UNPACK_B R135, R161 ;  /* 0x000000a1ff87723e */ /* 0x000fe200020004ff */
        /* <DEDUP_REMOVED lines=10> */
[----:B------:R1:W-:Y:S01]  /*6e70*/  STS.128 [R172+UR49+0x4400], R184 ;  /* 0x004400b8ac007988 */ /* 0x0003e20008000c31 */
[----:B------:R-:W-:Y:S01]  /*6e80*/  HADD2.F32 R136, -RZ, R135.H1_H1 ;  /* 0x30000087ff887230 */ /* 0x000fe20000004100 */
[----:B------:R-:W-:Y:S01]  /*6e90*/  F2FP.SATFINITE.E5M2.F32.PACK_AB_MERGE_C R196, R23, R18, RZ ;  /* 0x0000001217c4723e */ /* 0x000fe200048060ff */
[C---:B------:R-:W-:Y:S01]  /*6ea0*/  FMUL R22, R78.reuse, R26 ;  /* 0x0000001a4e167220 */ /* 0x040fe20000400000 */
[C---:B------:R-:W-:Y:S01]  /*6eb0*/  FMUL R27, R78.reuse, R27 ;  /* 0x0000001b4e1b7220 */ /* 0x040fe20000400000 */
[--C-:B------:R-:W-:Y:S01]  /*6ec0*/  HADD2.F32 R107, -RZ, R109.reuse.H0_H0 ;  /* 0x2000006dff6b7230 */ /* 0x100fe20000004100 */
[----:B------:R-:W-:Y:S01]  /*6ed0*/  F2FP.SATFINITE.E5M2.F32.PACK_AB_MERGE_C R196, R17, R16, R196 ;  /* 0x0000001011c4723e */ /* 0x000fe200048060c4 */
[C---:B------:R-:W-:Y:S01]  /*6ee0*/  FFMA R22, R81.reuse, R103, R22 ;  /* 0x0000006751167223 */ /* 0x040fe20000000016 */
[C---:B------:R-:W-:Y:S01]  /*6ef0*/  FFMA R27, R81.reuse, R106, R27 ;  /* 0x0000006a511b7223 */ /* 0x040fe2000000001b */
[C---:B------:R-:W-:Y:S01]  /*6f00*/  FFMA R24, R81.reuse, R105, R24 ;  /* 0x0000006951187223 */ /* 0x040fe20000000018 */
[----:B------:R-:W-:Y:S01]  /*6f10*/  F2FP.F16.E5M2.UNPACK_B R137, R161.H1 ;  /* 0x000000a1ff89723e */ /* 0x000fe200030004ff */
[----:B------:R-:W-:Y:S02]  /*6f20*/  HADD2.F32 R110, -RZ, R109.H1_H1 ;  /* 0x3000006dff6e7230 */ /* 0x000fe40000004100 */
[----:B------:R-:W-:Y:S01]  /*6f30*/  FFMA R25, R81, R108, R25 ;  /* 0x0000006c51197223 */ /* 0x000fe20000000019 */
[----:B------:R-:W-:Y:S01]  /*6f40*/  F2FP.SATFINITE.E5M2.F32.PACK_AB_MERGE_C R197, R27, R22, RZ ;  /* 0x000000161bc5723e */ /* 0x000fe200048060ff */
[----:B------:R-:W-:Y:S02]  /*6f50*/  HADD2.F32 R109, -RZ, R111.H0_H0 ;  /* 0x2000006fff6d7230 */ /* 0x000fe40000004100 */
[C---:B------:R-:W-:Y:S01]  /*6f60*/  FMUL R26, R78.reuse, R30 ;  /* 0x0000001e4e1a7220 */ /* 0x040fe20000400000 */
[C---:B------:R-:W-:Y:S01]  /*6f70*/  FMUL R31, R78.reuse, R31 ;  /* 0x0000001f4e1f7220 */ /* 0x040fe20000400000 */
[--C-:B------:R-:W-:Y:S01]  /*6f80*/  HADD2.F32 R111, -RZ, R113.reuse.H0_H0 ;  /* 0x20000071ff6f7230 */ /* 0x100fe20000004100 */
[----:B------:R-:W-:Y:S01]  /*6f90*/  F2FP.SATFINITE.E5M2.F32.PACK_AB_MERGE_C R197, R21, R20, R197 ;  /* 0x0000001415c5723e */ /* 0x000fe200048060c5 */
[C---:B------:R-:W-:Y:S01]  /*6fa0*/  FFMA R26, R81.reuse, R107, R26 ;  /* 0x0000006b511a7223 */ /* 0x040fe2000000001a */
[C---:B------:R-:W-:Y:S01]  /*6fb0*/  FFMA R31, R81.reuse, R110, R31 ;  /* 0x0000006e511f7223 */ /* 0x040fe2000000001f */
[C---:B------:R-:W-:Y:S01]  /*6fc0*/  FFMA R28, R81.reuse, R109, R28 ;  /* 0x0000006d511c7223 */ /* 0x040fe2000000001c */
[----:B------:R-:W-:Y:S01]  /*6fd0*/  F2FP.F16.E5M2.UNPACK_B R139, R162 ;  /* 0x000000a2ff8b723e */ /* 0x000fe200020004ff */
[----:B------:R-:W-:Y:S02]  /*6fe0*/  HADD2.F32 R114, -RZ, R113.H1_H1 ;  /* 0x30000071ff727230 */ /* 0x000fe40000004100 */
[----:B------:R-:W-:Y:S01]  /*6ff0*/  FFMA R29, R81, R112, R29 ;  /* 0x00000070511d7223 */ /* 0x000fe2000000001d */
[----:B------:R-:W-:Y:S01]  /*7000*/  F2FP.SATFINITE.E5M2.F32.PACK_AB_MERGE_C R198, R31, R26, RZ ;  /* 0x0000001a1fc6723e */ /* 0x000fe200048060ff */
[----:B------:R-:W-:Y:S02]  /*7010*/  HADD2.F32 R113, -RZ, R115.H0_H0 ;  /* 0x20000073ff717230 */ /* 0x000fe40000004100 */
[C---:B------:R-:W-:Y:S01]  /*7020*/  FMUL R30, R78.reuse, R34 ;  /* 0x000000224e1e7220 */ /* 0x040fe20000400000 */
[----:B------:R-:W-:Y:S01]  /*7030*/  HADD2.F32 R140, -RZ, R139.H1_H1 ;  /* 0x3000008bff8c7230 */ /* 0x000fe20000004100 */
[----:B------:R-:W-:Y:S01]  /*7040*/  F2FP.SATFINITE.E5M2.F32.PACK_AB_MERGE_C R198, R25, R24, R198 ;  /* 0x0000001819c6723e */ /* 0x000fe200048060c6 */
[C---:B------:R-:W-:Y:S01]  /*7050*/  FMUL R35, R78.reuse, R35 ;  /* 0x000000234e237220 */ /* 0x040fe20000400000 */
[--C-:B------:R-:W-:Y:S02]  /*7060*/  HADD2.F32 R115, -RZ, R117.reuse.H0_H0 ;  /* 0x20000075ff737230 */ /* 0x100fe40000004100 */
[C---:B------:R-:W-:Y:S01]  /*7070*/  FFMA R30, R81.reuse, R111, R30 ;  /* 0x0000006f511e7223 */ /* 0x040fe2000000001e */
[----:B------:R-:W-:Y:S02]  /*7080*/  HADD2.F32 R118, -RZ, R117.H1_H1 ;  /* 0x30000075ff767230 */ /* 0x000fe40000004100 */
[C---:B------:R-:W-:Y:S01]  /*7090*/  FFMA R35, R81.reuse, R114, R35 ;  /* 0x0000007251237223 */ /* 0x040fe20000000023 */
[C---:B------:R-:W-:Y:S01]  /*70a0*/  FFMA R32, R81.reuse, R113, R32 ;  /* 0x0000007151207223 */ /* 0x040fe20000000020 */
[----:B------:R-:W-:Y:S01]  /*70b0*/  F2FP.F16.E5M2.UNPACK_B R141, R162.H1 ;  /* 0x000000a2ff8d723e */ /* 0x000fe200030004ff */
[----:B------:R-:W-:Y:S01]  /*70c0*/  FFMA R33, R81, R116, R33 ;  /* 0x0000007451217223 */ /* 0x000fe20000000021 */
[----:B------:R-:W-:Y:S01]  /*70d0*/  HADD2.F32 R117, -RZ, R119.H0_H0 ;  /* 0x20000077ff757230 */ /* 0x000fe20000004100 */
        /* <DEDUP_REMOVED lines=9> */
[----:B------:R1:W-:Y:S01]  /*7170*/  STS.128 [R204+0x4010], R196 ;  /* 0x004010c4cc007388 */ /* 0x0003e20000000c00 */
[----:B------:R-:W-:Y:S01]  /*7180*/  FFMA R37, R81, R120, R37 ;  /* 0x0000007851257223 */ /* 0x000fe20000000025 */
[----:B------:R-:W-:Y:S01]  /*7190*/  F2FP.SATFINITE.E5M2.F32.PACK_AB_MERGE_C R200, R39, R34, RZ ;  /* 0x0000002227c8723e */ /* 0x000fe200048060ff */
[----:B------:R-:W-:Y:S02]  /*71a0*/  HADD2.F32 R122, -RZ, R121.H1_H1 ;  /* 0x30000079ff7a7230 */ /* 0x000fe40000004100 */
[C---:B------:R-:W-:Y:S01]  /*71b0*/  FMUL R38, R78.reuse, R42 ;  /* 0x0000002a4e267220 */ /* 0x040fe20000400000 */
[----:B------:R-:W-:Y:S01]  /*71c0*/  HADD2.F32 R121, -RZ, R123.H0_H0 ;  /* 0x2000007bff797230 */ /* 0x000fe20000004100 */
[----:B------:R-:W-:Y:S01]  /*71d0*/  F2FP.SATFINITE.E5M2.F32.PACK_AB_MERGE_C R200, R33, R32, R200 ;  /* 0x0000002021c8723e */ /* 0x000fe200048060c8 */
[----:B------:R-:W-:Y:S02]  /*71e0*/  HADD2.F32 R144, -RZ, R143.H1_H1 ;  /* 0x3000008fff907230 */ /* 0x000fe40000004100 */
[C---:B------:R-:W-:Y:S01]  /*71f0*/  FFMA R38, R81.reuse, R119, R38 ;  /* 0x0000007751267223 */ /* 0x040fe20000000026 */
[C---:B------:R-:W-:Y:S01]  /*7200*/  FMUL R43, R78.reuse, R43 ;  /* 0x0000002b4e2b7220 */ /* 0x040fe20000400000 */
[--C-:B------:R-:W-:Y:S02]  /*7210*/  HADD2.F32 R123, -RZ, R125.reuse.H0_H0 ;  /* 0x2000007dff7b7230 */ /* 0x100fe40000004100 */
[C---:B------:R-:W-:Y:S01]  /*7220*/  FMUL R42, R78.reuse, R46 ;  /* 0x0000002e4e2a7220 */ /* 0x040fe20000400000 */
[----:B------:R-:W-:Y:S02]  /*7230*/  HADD2.F32 R126, -RZ, R125.H1_H1 ;  /* 0x3000007dff7e7230 */ /* 0x000fe40000004100 */
[C---:B------:R-:W-:Y:S01]  /*7240*/  FFMA R43, R81.reuse, R122, R43 ;  /* 0x0000007a512b7223 */ /* 0x040fe2000000002b */
[----:B------:R-:W-:Y:S01]  /*7250*/  F2FP.F16.E5M2.UNPACK_B R145, R163.H1 ;  /* 0x000000a3ff91723e */ /* 0x000fe200030004ff */
[C---:B------:R-:W-:Y:S01]  /*7260*/  FFMA R40, R81.reuse, R121, R40 ;  /* 0x0000007951287223 */ /* 0x040fe20000000028 */
[----:B------:R-:W-:Y:S01]  /*7270*/  FFMA R41, R81, R124, R41 ;  /* 0x0000007c51297223 */ /* 0x000fe20000000029 */
[----:B------:R-:W-:Y:S01]  /*7280*/  ISETP.NE.AND P0, PT, R193, RZ, PT ;  /* 0x000000ffc100720c */ /* 0x000fe20003f05270 */
[----:B------:R-:W-:Y:S01]  /*7290*/  HADD2.F32 R125, -RZ, R127.H0_H0 ;  /* 0x2000007fff7d7230 */ /* 0x000fe20000004100 */
[----:B------:R-:W-:Y:S01]  /*72a0*/  F2FP.SATFINITE.E5M2.F32.PACK_AB_MERGE_C R201, R43, R38, RZ ;  /* 0x000000262bc9723e */ /* 0x000fe200048060ff */
[----:B------:R-:W-:Y:S01]  /*72b0*/  FFMA R42, R81, R123, R42 ;  /* 0x0000007b512a7223 */ /* 0x000fe2000000002a */
[C---:B------:R-:W-:Y:S01]  /*72c0*/  FMUL R47, R78.reuse, R47 ;  /* 0x0000002f4e2f7220 */ /* 0x040fe20000400000 */
[--C-:B------:R-:W-:Y:S01]  /*72d0*/  HADD2.F32 R127, -RZ, R129.reuse.H0_H0 ;  /* 0x20000081ff7f7230 */ /* 0x100fe20000004100 */
[----:B------:R-:W-:Y:S01]  /*72e0*/  F2FP.SATFINITE.E5M2.F32.PACK_AB_MERGE_C R201, R37, R36, R201 ;  /* 0x0000002425c9723e */ /* 0x000fe200048060c9 */
[----:B------:R-:W-:Y:S02]  /*72f0*/  HADD2.F32 R130, -RZ, R129.H1_H1 ;  /* 0x30000081ff827230 */ /* 0x000fe40000004100 */
[C---:B------:R-:W-:Y:S01]  /*7300*/  FFMA R47, R81.reuse, R126, R47 ;  /* 0x0000007e512f7223 */ /* 0x040fe2000000002f */
[C---:B------:R-:W-:Y:S01]  /*7310*/  FFMA R44, R81.reuse, R125, R44 ;  /* 0x0000007d512c7223 */ /* 0x040fe2000000002c */
[C---:B------:R-:W-:Y:S01]  /*7320*/  FFMA R45, R81.reuse, R128, R45 ;  /* 0x00000080512d7223 */ /* 0x040fe2000000002d */
[----:B------:R-:W-:Y:S02]  /*7330*/  HADD2.F32 R129, -RZ, R131.H0_H0 ;  /* 0x20000083ff817230 */ /* 0x000fe40000004100 */
[C---:B------:R-:W-:Y:S01]  /*7340*/  FMUL R46, R78.reuse, R50 ;  /* 0x000000324e2e7220 */ /* 0x040fe20000400000 */
[C---:B------:R-:W-:Y:S01]  /*7350*/  FMUL R51, R78.reuse, R51 ;  /* 0x000000334e337220 */ /* 0x040fe20000400000 */
[--C-:B------:R-:W-:Y:S02]  /*7360*/  HADD2.F32 R131, -RZ, R133.reuse.H0_H0 ;  /* 0x20000085ff837230 */ /* 0x100fe40000004100 */
[C---:B------:R-:W-:Y:S01]  /*7370*/  FMUL R50, R78.reuse, R54 ;  /* 0x000000364e327220 */ /* 0x040fe20000400000 */
[C---:B------:R-:W-:Y:S01]  /*7380*/  FFMA R46, R81.reuse, R127, R46 ;  /* 0x0000007f512e7223 */ /* 0x040fe2000000002e */
[----:B------:R-:W-:Y:S02]  /*7390*/  HADD2.F32 R134, -RZ, R133.H1_H1 ;  /* 0x30000085ff867230 */ /* 0x000fe40000004100 */
[C---:B------:R-:W-:Y:S01]  /*73a0*/  FFMA R51, R81.reuse, R130, R51 ;  /* 0x0000008251337223 */ /* 0x040fe20000000033 */
[----:B------:R-:W-:Y:S02]  /*73b0*/  HADD2.F32 R133, -RZ, R135.H0_H0 ;  /* 0x20000087ff857230 */ /* 0x000fe40000004100 */
[C---:B------:R-:W-:Y:S01]  /*73c0*/  FMUL R55, R78.reuse, R55 ;  /* 0x000000374e377220 */ /* 0x040fe20000400000 */
[C---:B------:R-:W-:Y:S01]  /*73d0*/  FFMA R48, R81.reuse, R129, R48 ;  /* 0x0000008151307223 */ /* 0x040fe20000000030 */
[C---:B------:R-:W-:Y:S01]  /*73e0*/  FFMA R49, R81.reuse, R132, R49 ;  /* 0x0000008451317223 */ /* 0x040fe20000000031 */
[--C-:B------:R-:W-:Y:S02]  /*73f0*/  HADD2.F32 R135, -RZ, R137.reuse.H0_H0 ;  /* 0x20000089ff877230 */ /* 0x100fe40000004100 */
[C---:B------:R-:W-:Y:S01]  /*7400*/  FFMA R50, R81.reuse, R131, R50 ;  /* 0x0000008351327223 */ /* 0x040fe20000000032 */
[----:B------:R-:W-:Y:S02]  /*7410*/  HADD2.F32 R138, -RZ, R137.H1_H1 ;  /* 0x30000089ff8a7230 */ /* 0x000fe40000004100 */
[C---:B------:R-:W-:Y:S01]  /*7420*/  FMUL R54, R78.reuse, R58 ;  /* 0x0000003a4e367220 */ /* 0x040fe20000400000 */
[----:B------:R-:W-:Y:S02]  /*7430*/  HADD2.F32 R137, -RZ, R139.H0_H0 ;  /* 0x2000008bff897230 */ /* 0x000fe40000004100 */
[C---:B------:R-:W-:Y:S01]  /*7440*/  FFMA R55, R81.reuse, R134, R55 ;  /* 0x0000008651377223 */ /* 0x040fe20000000037 */
        /* <DEDUP_REMOVED lines=16> */
[----:B------:R-:W-:Y:S01]  /*7550*/  FFMA R63, R81, R142, R63 ;  /* 0x0000008e513f7223 */ /* 0x000fe2000000003f */
[----:B------:R-:W-:Y:S01]  /*7560*/  FMUL R67, R78, R67 ;  /* 0x000000434e437220 */ /* 0x000fe20000400000 */
[----:B------:R-:W-:Y:S01]  /*7570*/  F2FP.SATFINITE.E5M2.F32.PACK_AB_MERGE_C R202, R47, R42, RZ ;  /* 0x0000002a2fca723e */ /* 0x000fe200048060ff */
[----:B------:R-:W-:Y:S01]  /*7580*/  FFMA R60, R81, R141, R60 ;  /* 0x0000008d513c7223 */ /* 0x000fe2000000003c */
[----:B------:R-:W-:Y:S01]  /*7590*/  F2FP.SATFINITE.E5M2.F32.PACK_AB_MERGE_C R203, R51, R46, RZ ;  /* 0x0000002e33cb723e */ /* 0x000fe200048060ff */
[C---:B------:R-:W-:Y:S01]  /*75a0*/  FFMA R61, R81.reuse, R144, R61 ;  /* 0x00000090513d7223 */ /* 0x040fe2000000003d */
[C---:B------:R-:W-:Y:S01]  /*75b0*/  FFMA R62, R81.reuse, R143, R62 ;  /* 0x0000008f513e7223 */ /* 0x040fe2000000003e */
[----:B------:R-:W-:Y:S01]  /*75c0*/  FFMA R67, R81, R146, R67 ;  /* 0x0000009251437223 */ /* 0x000fe20000000043 */
[----:B------:R-:W-:Y:S02]  /*75d0*/  F2FP.SATFINITE.E5M2.F32.PACK_AB_MERGE_C R202, R41, R40, R202 ;  /* 0x0000002829ca723e */ /* 0x000fe400048060ca */
[----:B------:R-:W-:Y:S02]  /*75e0*/  F2FP.SATFINITE.E5M2.F32.PACK_AB_MERGE_C R203, R45, R44, R203 ;  /* 0x0000002c2dcb723e */ /* 0x000fe400048060cb */
[----:B------:R-:W-:Y:S02]  /*75f0*/  F2FP.SATFINITE.E5M2.F32.PACK_AB_MERGE_C R212, R55, R50, RZ ;  /* 0x0000003237d4723e */ /* 0x000fe400048060ff */
[----:B------:R-:W-:Y:S01]  /*7600*/  F2FP.SATFINITE.E5M2.F32.PACK_AB_MERGE_C R213, R59, R54, RZ ;  /* 0x000000363bd5723e */ /* 0x000fe200048060ff */
[----:B------:R1:W-:Y:S01]  /*7610*/  STS.128 [R206+0x4020], R200 ;  /* 0x004020c8ce007388 */ /* 0x0003e20000000c00 */
[----:B------:R-:W-:Y:S02]  /*7620*/  F2FP.SATFINITE.E5M2.F32.PACK_AB_MERGE_C R214, R63, R58, RZ ;  /* 0x0000003a3fd6723e */ /* 0x000fe400048060ff */
[----:B------:R-:W-:Y:S02]  /*7630*/  F2FP.SATFINITE.E5M2.F32.PACK_AB_MERGE_C R215, R67, R62, RZ ;  /* 0x0000003e43d7723e */ /* 0x000fe400048060ff */
[----:B------:R-:W-:Y:S02]  /*7640*/  F2FP.SATFINITE.E5M2.F32.PACK_AB_MERGE_C R212, R49, R48, R212 ;  /* 0x0000003031d4723e */ /* 0x000fe400048060d4 */
[----:B------:R-:W-:Y:S02]  /*7650*/  F2FP.SATFINITE.E5M2.F32.PACK_AB_MERGE_C R213, R53, R52, R213 ;  /* 0x0000003435d5723e */ /* 0x000fe400048060d5 */
[----:B------:R-:W-:Y:S02]  /*7660*/  F2FP.SATFINITE.E5M2.F32.PACK_AB_MERGE_C R214, R57, R56, R214 ;  /* 0x0000003839d6723e */ /* 0x000fe400048060d6 */
[----:B------:R-:W-:Y:S02]  /*7670*/  F2FP.SATFINITE.E5M2.F32.PACK_AB_MERGE_C R215, R61, R60, R215 ;  /* 0x0000003c3dd7723e */ /* 0x000fe400048060d7 */
[----:B------:R-:W-:Y:S02]  /*7680*/  LEA R210, R181, UR49, 0x3 ;  /* 0x00000031b5d27c11 */ /* 0x000fe4000f8e18ff */
[----:B------:R-:W-:Y:S01]  /*7690*/  @P6 SHF.L.U32 R221, R180, 0x1f, RZ ;  /* 0x0000001fb4dd6819 */ /* 0x000fe200000006ff */
[----:B------:R1:W-:Y:S01]  /*76a0*/  STS.128 [R205+0x4010], R212 ;  /* 0x004010d4cd007388 */ /* 0x0003e20000000c00 */
[----:B------:R-:W-:Y:S01]  /*76b0*/  @!PT LDS RZ, [RZ] ;  /* 0x00000000fffff984 */ /* 0x000fe20000000800 */
[----:B------:R-:W-:Y:S01]  /*76c0*/  @!PT LDS RZ, [RZ] ;  /* 0x00000000fffff984 */ /* 0x000fe20000000800 */
[----:B------:R-:W-:Y:S01]  /*76d0*/  @!PT LDS RZ, [RZ] ;  /* 0x00000000fffff984 */ /* 0x000fe20000000800 */
[----:B------:R-:W-:Y:S01]  /*76e0*/  @!PT LDS RZ, [RZ] ;  /* 0x00000000fffff984 */ /* 0x000fe20000000800 */
[----:B------:R2:W-:Y:S07]  /*76f0*/  MEMBAR.ALL.CTA ;  /* 0x0000000000007992 */ /* 0x0005ee0000008000 */
[----:B--2---:R-:W2:Y:S02]  /*7700*/  FENCE.VIEW.ASYNC.S ;  /* 0x00000000000073c6 */ /* 0x004ea40000000000 */
[----:B--2---:R-:W-:Y:S06]  /*7710*/  BAR.SYNC.DEFER_BLOCKING 0x1, 0x80 ;  /* 0x0042000000007b1d */ /* 0x004fec0000010000 */
[----:B------:R-:W-:Y:S05]  /*7720*/  @P0 BRA `(.L_x_117) ;  /* 0x0000000000280947 */ /* 0x000fea0003800000 */
[----:B------:R-:W-:Y:S02]  /*7730*/  UIADD3 UR4, UPT, UPT, UR49, 0x4400, URZ ;  /* 0x0000440031047890 */ /* 0x000fe4000fffe0ff */
[----:B------:R-:W-:Y:S01]  /*7740*/  UIADD3 UR6, UP0, UPT, UR52, 0x680, URZ ;  /* 0x0000068034067890 */ /* 0x000fe2000ff1e0ff */
[----:B------:R-:W-:Y:S03]  /*7750*/  UMOV UR43, UR36 ;  /* 0x00000024002b7c82 */ /* 0x000fe60008000000 */
[----:B------:R-:W-:Y:S01]  /*7760*/  MOV R192, UR4 ;  /* 0x0000000400c07c02 */ /* 0x000fe20008000f00 */
[----:B------:R-:W-:Y:S03]  /*7770*/  UIADD3.X UR7, UPT, UPT, URZ, UR53, URZ, UP0, !UPT ;  /* 0x00000035ff077290 */ /* 0x000fe600087fe4ff */
[----:B------:R-:W-:Y:S11]  /*7780*/  R2UR UR40, R192 ;  /* 0x00000000c02872ca */ /* 0x000ff600000e0000 */
[----:B------:R-:W-:Y:S02]  /*7790*/  @!UPT UIADD3 URZ, UPT, UPT, URZ, URZ, URZ ;  /* 0x000000fffffff290 */ /* 0x000fe4000fffe0ff */
[----:B------:R2:W-:Y:S01]  /*77a0*/  UTMASTG.3D [UR40], [UR6] ;  /* 0x00000028060073b5 */ /* 0x0005e20008010000 */
[----:B------:R0:W-:Y:S01]  /*77b0*/  UTMACMDFLUSH ;  /* 0x00000000000079b7 */ /* 0x0001e20000000000 */
[----:B--2---:R-:W-:Y:S04]  /*77c0*/  DEPBAR.LE SB0, 0x1 ;  /* 0x000080400000791a */ /* 0x004fe80000000000 */
.L_x_117:
[----:B------:R-:W-:Y:S05]  /*77d0*/  BSYNC.RECONVERGENT B0 ;  /* 0x0000000000007941 */ /* 0x000fea0003800200 */
.L_x_116:
[----:B------:R-:W-:Y:S06]  /*77e0*/  BAR.SYNC.DEFER_BLOCKING 0x1, 0x80 ;  /* 0x0042000000007b1d */ /* 0x000fec0000010000 */
[----:B------:R-:W2:Y:S01]  /*77f0*/  @P6 SYNCS.PHASECHK.TRANS64.TRYWAIT P0, [R210+URZ+0x180], R221 ;  /* 0x000180ddd20065a7 */ /* 0x000ea200080011ff */
[----:B------:R-:W-:Y:S01]  /*7800*/  BSSY B1, `(.L_x_118) ;  /* 0x0000023000017945 */ /* 0x000fe20003800000 */
[----:B--2---:R-:W-:Y:S03]  /*7810*/  @P6 SEL R208, RZ, 0x1, !P0 ;  /* 0x00000001ffd06807 */ /* 0x004fe60004000000 */
[----:B------:R-:W-:Y:S05]  /*7820*/  @!P6 BRA `(.L_x_119) ;  /* 0x000000000080e947 */ /* 0x000fea0003800000 */
[----:B------:R-:W-:Y:S01]  /*7830*/  ISETP.NE.AND P1, PT, R209, RZ, PT ;  /* 0x000000ffd100720c */ /* 0x000fe20003f25270 */
[----:B------:R-:W-:Y:S01]  /*7840*/  BSSY B0, `(.L_x_120) ;  /* 0x000000a000007945 */ /* 0x000fe20003800000 */
[----:B------:R-:W-:Y:S11]  /*7850*/  ISETP.NE.AND P0, PT, R208, RZ, PT ;  /* 0x000000ffd000720c */ /* 0x000ff60003f05270 */
[----:B------:R-:W-:Y:S04]  /*7860*/  @P1 IMAD R0, R181, 0x2000, R190 ;  /* 0x00002000b5001824 */ /* 0x000fe800078e02be */
[C---:B------:R-:W-:Y:S01]  /*7870*/  @P1 IMAD.IADD R2, R0.reuse, 0x1, R211 ;  /* 0x0000000100021824 */ /* 0x040fe200078e02d3 */
[----:B------:R-:W-:Y:S03]  /*7880*/  @P1 IADD3 R219, PT, PT, R0, R219, RZ ;  /* 0x000000db00db1210 */ /* 0x000fe60007ffe0ff */
[----:B------:R-:W-:Y:S01]  /*7890*/  @P1 IMAD.IADD R217, R217, 0x1, R2 ;  /* 0x00000001d9d91824 */ /* 0x000fe200078e0202 */
[----:B------:R-:W-:Y:S06]  /*78a0*/  @P0 BRA `(.L_x_121) ;  /* 0x00000000000c0947 */ /* 0x000fec0003800000 */
[----:B------:R-:W-:Y:S04]  /*78b0*/  SHF.L.U32 R3, R180, 0x1f, RZ ;  /* 0x0000001fb4037819 */ /* 0x000fe800000006ff */
[----:B------:R-:W2:Y:S02]  /*78c0*/  SYNCS.PHASECHK.TRANS64.TRYWAIT P0, [R210+URZ+0x180], R3 ;  /* 0x00018003d20075a7 */ /* 0x000ea400080011ff */
[----:B--2---:R-:W-:Y:S05]  /*78d0*/  @!P0 BRA `(.L_x_122) ;  /* 0x0000002400988947 */ /* 0x004fea0003800000 */
.L_x_121:
[----:B------:R-:W-:Y:S05]  /*78e0*/  BSYNC B0 ;  /* 0x0000000000007941 */ /* 0x000fea0003800000 */
.L_x_120:
[----:B------:R-:W-:Y:S01]  /*78f0*/  ISETP.NE.AND P0, PT, R209, RZ, PT ;  /* 0x000000ffd100720c */ /* 0x000fe20003f05270 */
[----:B--2---:R-:W-:Y:S02]  /*7900*/  VIADD R210, R210, 0x190 ;  /* 0x00000190d2d27836 */ /* 0x004fe40000000000 */
[----:B------:R-:W-:Y:S02]  /*7910*/  IMAD.U32 R3, RZ, RZ, UR37 ;  /* 0x00000025ff037e24 */ /* 0x000fe4000f8e00ff */
[----:B------:R-:W-:Y:S03]  /*7920*/  VIADD R181, R181, 0x1 ;  /* 0x00000001b5b57836 */ /* 0x000fe60000000000 */
[----:B------:R-:W-:Y:S05]  /*7930*/  PRMT R3, R3, 0x654, R210 ;  /* 0x0000065403037816 */ /* 0x000fea00000000d2 */
[----:B------:R2:W3:Y:S04]  /*7940*/  @P0 LDS.128 R148, [R0] ;  /* 0x0000000000940984 */ /* 0x0004e80000000c00 */
[----:B------:R2:W4:Y:S04]  /*7950*/  @P0 LDS.128 R152, [R2+0x10] ;  /* 0x0000100002980984 */ /* 0x0005280000000c00 */
        /* <DEDUP_REMOVED lines=9> */
[----:B------:R-:W-:Y:S01]  /*79f0*/  SEL R181, R181, RZ, P0 ;  /* 0x000000ffb5b57207 */ /* 0x000fe20000000000 */
[----:B-----5:R5:W-:Y:S02]  /*7a00*/  SYNCS.ARRIVE.TRANS64.RED.A1T0 RZ, [R3+URZ], RZ ;  /* 0x000000ff03ff79a7 */ /* 0x020be400081004ff */
[----:B-----5:R-:W-:Y:S04]  /*7a10*/  SEL R3, RZ, 0x1, P0 ;  /* 0x00000001ff037807 */ /* 0x020fe80000000000 */
[----:B--234-:R-:W-:Y:S02]  /*7a20*/  LOP3.LUT R180, R180, R3, RZ, 0x3c, !PT ;  /* 0x00000003b4b47212 */ /* 0x01cfe400078e3cff */
.L_x_119:
[----:B------:R-:W-:Y:S05]  /*7a30*/  BSYNC B1 ;  /* 0x0000000000017941 */ /* 0x000fea0003800000 */
.L_x_118:
[----:B------:R-:W-:Y:S05]  /*7a40*/  VIADD R0, R80, 0x40 ;  /* 0x0000004050007836 */ /* 0x000fea0000000000 */
[----:B------:R-:W-:Y:S04]  /*7a50*/  SHF.R.U32.HI R0, RZ, 0x15, R0 ;  /* 0x00000015ff007819 */ /* 0x000fe80000011600 */
[----:B------:R-:W-:Y:S11]  /*7a60*/  LOP3.LUT P0, RZ, R0, 0x3, R173, 0x48, !PT ;  /* 0x0000000300ff7812 */ /* 0x000ff600078048ad */
[----:B------:R-:W-:Y:S02]  /*7a70*/  @!UPT UIADD3 URZ, UPT, UPT, URZ, URZ, URZ ;  /* 0x000000fffffff290 */ /* 0x000fe4000fffe0ff */
[----:B------:R-:W-:Y:S05]  /*7a80*/  @!P0 BRA `(.L_x_123) ;  /* 0x0000000000408947 */ /* 0x000fea0003800000 */
[----:B------:R-:W2:Y:S01]  /*7a90*/  LDCU.64 UR8, c[0x4][0x70] ;  /* 0x01000e00ff0877ac */ /* 0x000ea20008000a00 */
[----:B------:R-:W-:Y:S01]  /*7aa0*/  MOV R3, 0x0 ;  /* 0x0000000000037802 */ /* 0x000fe20000000f00 */
[----:B------:R-:W-:Y:S02]  /*7ab0*/  HFMA2 R12, -RZ, RZ, 0, 5.9604644775390625e-08 ;  /* 0x00000001ff0c7431 */ /* 0x000fe400000001ff */
[----:B------:R-:W-:Y:S02]  /*7ac0*/  IMAD.MOV.U32 R8, RZ, RZ, 0x192 ;  /* 0x00000192ff087424 */ /* 0x000fe400078e00ff */
[----:B------:R-:W-:Y:S01]  /*7ad0*/  IMAD.MOV.U32 R13, RZ, RZ, RZ ;  /* 0x000000ffff0d7224 */ /* 0x000fe200078e00ff */
[----:B------:R-:W3:Y:S01]  /*7ae0*/  LDCU.64 UR6, c[0x4][0x78] ;  /* 0x01000f00ff0677ac */ /* 0x000ee20008000a00 */
[----:B------:R-:W4:Y:S01]  /*7af0*/  LDC.64 R2, c[0x4][R3] ;  /* 0x0100000003027b82 */ /* 0x000f220000000a00 */
[----:B------:R-:W5:Y:S01]  /*7b00*/  LDCU.64 UR4, c[0x4][0x10] ;  /* 0x01000200ff0477ac */ /* 0x000f620008000a00 */
[----:B--2---:R-:W-:Y:S01]  /*7b10*/  MOV R5, UR9 ;  /* 0x0000000900057c02 */ /* 0x004fe20008000f00 */
[----:B------:R-:W-:Y:S01]  /*7b20*/  IMAD.U32 R4, RZ, RZ, UR8 ;  /* 0x00000008ff047e24 */ /* 0x000fe2000f8e00ff */
[----:B---3--:R-:W-:Y:S01]  /*7b30*/  MOV R7, UR7 ;  /* 0x0000000700077c02 */ /* 0x008fe20008000f00 */
[----:B------:R-:W-:Y:S01]  /*7b40*/  IMAD.U32 R6, RZ, RZ, UR6 ;  /* 0x00000006ff067e24 */ /* 0x000fe2000f8e00ff */
[----:B-----5:R-:W-:Y:S01]  /*7b50*/  MOV R11, UR5 ;  /* 0x00000005000b7c02 */ /* 0x020fe20008000f00 */
[----:B------:R-:W-:Y:S02]  /*7b60*/  IMAD.U32 R10, RZ, RZ, UR4 ;  /* 0x00000004ff0a7e24 */ /* 0x000fe4000f8e00ff */
[----:B------:R-:W-:Y:S07]  /*7b70*/  LEPC R20, `(.L_x_123) ;  /* 0x000000001014794e */ /* 0x000fee0000000000 */
[----:B-1--4-:R-:W-:Y:S05]  /*7b80*/  CALL.ABS.NOINC R2 ;  /* 0x0000000002007343 */ /* 0x012fea0003c00000 */
.L_x_123:
[----:B------:R-:W-:Y:S01]  /*7b90*/  ISETP.NE.AND P0, PT, R193, RZ, PT ;  /* 0x000000ffc100720c */ /* 0x000fe20003f05270 */
[----:B------:R-:W-:Y:S05]  /*7ba0*/  WARPSYNC.ALL ;  /* 0x0000000000007948 */ /* 0x000fea0003800000 */
[----:B------:R-:W-:Y:S01]  /*7bb0*/  R2UR UR4, R80 ;  /* 0x00000000500472ca */ /* 0x000fe200000e0000 */
[----:B------:R-:W-:Y:S01]  /*7bc0*/  BSSY.RECONVERGENT B0, `(.L_x_124) ;  /* 0x000011d000007945 */ /* 0x000fe20003800200 */
[----:B------:R-:W-:Y:S02]  /*7bd0*/  F2FP.F16.E5M2.UNPACK_B R11, R149 ;  /* 0x00000095ff0b723e */ /* 0x000fe400020004ff */
[----:B------:R-:W-:Y:S02]  /*7be0*/  F2FP.F16.E5M2.UNPACK_B R10, R150 ;  /* 0x00000096ff0a723e */ /* 0x000fe400020004ff */
[----:B------:R-:W-:Y:S01]  /*7bf0*/  F2FP.F16.E5M2.UNPACK_B R9, R151 ;  /* 0x00000097ff09723e */ /* 0x000fe200020004ff */
[--C-:B------:R-:W-:Y:S01]  /*7c00*/  HADD2.F32 R83, -RZ, R11.reuse.H0_H0 ;  /* 0x2000000bff537230 */ /* 0x100fe20000004100 */
[----:B------:R-:W-:Y:S01]  /*7c10*/  F2FP.F16.E5M2.UNPACK_B R8, R152 ;  /* 0x00000098ff08723e */ /* 0x000fe200020004ff */
[----:B------:R-:W-:Y:S01]  /*7c20*/  HADD2.F32 R84, -RZ, R11.H1_H1 ;  /* 0x3000000bff547230 */ /* 0x000fe20000004100 */
[----:B------:R-:W-:Y:S01]  /*7c30*/  F2FP.F16.E5M2.UNPACK_B R7, R153 ;  /* 0x00000099ff07723e */ /* 0x000fe200020004ff */
[--C-:B------:R-:W-:Y:S01]  /*7c40*/  HADD2.F32 R87, -RZ, R10.reuse.H0_H0 ;  /* 0x2000000aff577230 */ /* 0x100fe20000004100 */
[----:B------:R-:W-:Y:S01]  /*7c50*/  F2FP.F16.E5M2.UNPACK_B R6, R154 ;  /* 0x0000009aff06723e */ /* 0x000fe200020004ff */
[----:B------:R-:W-:Y:S01]  /*7c60*/  HADD2.F32 R88, -RZ, R10.H1_H1 ;  /* 0x3000000aff587230 */ /* 0x000fe20000004100 */
[----:B------:R-:W-:Y:S01]  /*7c70*/  F2FP.F16.E5M2.UNPACK_B R5, R155 ;  /* 0x0000009bff05723e */ /* 0x000fe200020004ff */
[--C-:B------:R-:W-:Y:S01]  /*7c80*/  HADD2.F32 R91, -RZ, R9.reuse.H0_H0 ;  /* 0x20000009ff5b7230 */ /* 0x100fe20000004100 */
[----:B-1----:R-:W-:Y:S01]  /*7c90*/  F2FP.F16.E5M2.UNPACK_B R4, R156 ;  /* 0x0000009cff04723e */ /* 0x002fe200020004ff */
[----:B------:R-:W-:Y:S01]  /*7ca0*/  HADD2.F32 R92, -RZ, R9.H1_H1 ;  /* 0x30000009ff5c7230 */ /* 0x000fe20000004100 */
[-C--:B------:R-:W-:Y:S01]  /*7cb0*/  F2FP.F16.E5M2.UNPACK_B R2, R148.reuse ;  /* 0x00000094ff02723e */ /* 0x080fe200020004ff */
[--C-:B------:R-:W-:Y:S01]  /*7cc0*/  HADD2.F32 R95, -RZ, R8.reuse.H0_H0 ;  /* 0x20000008ff5f7230 */ /* 0x100fe20000004100 */
[----:B------:R-:W-:Y:S01]  /*7cd0*/  F2FP.F16.E5M2.UNPACK_B R148, R148.H1 ;  /* 0x00000094ff94723e */ /* 0x000fe200030004ff */
[----:B------:R-:W-:Y:S01]  /*7ce0*/  HADD2.F32 R97, -RZ, R8.H1_H1 ;  /* 0x30000008ff617230 */ /* 0x000fe20000004100 */
[----:B------:R-:W-:Y:S01]  /*7cf0*/  F2FP.F16.E5M2.UNPACK_B R149, R149.H1 ;  /* 0x00000095ff95723e */ /* 0x000fe200030004ff */
[--C-:B------:R-:W-:Y:S01]  /*7d00*/  HADD2.F32 R98, -RZ, R7.reuse.H0_H0 ;  /* 0x20000007ff627230 */ /* 0x100fe20000004100 */
[----:B------:R-:W-:Y:S01]  /*7d10*/  F2FP.F16.E5M2.UNPACK_B R150, R150.H1 ;  /* 0x00000096ff96723e */ /* 0x000fe200030004ff */
[----:B------:R-:W-:Y:S01]  /*7d20*/  HADD2.F32 R101, -RZ, R7.H1_H1 ;  /* 0x30000007ff657230 */ /* 0x000fe20000004100 */
[----:B------:R-:W-:Y:S01]  /*7d30*/  F2FP.F16.E5M2.UNPACK_B R151, R151.H1 ;  /* 0x00000097ff97723e */ /* 0x000fe200030004ff */
[--C-:B------:R-:W-:Y:S01]  /*7d40*/  HADD2.F32 R102, -RZ, R6.reuse.H0_H0 ;  /* 0x20000006ff667230 */ /* 0x100fe20000004100 */
[----:B------:R-:W-:Y:S01]  /*7d50*/  F2FP.F16.E5M2.UNPACK_B R138, R163 ;  /* 0x000000a3ff8a723e */ /* 0x000fe200020004ff */
[----:B------:R-:W-:Y:S01]  /*7d60*/  HADD2.F32 R105, -RZ, R6.H1_H1 ;  /* 0x30000006ff697230 */ /* 0x000fe20000004100 */
[----:B------:R-:W-:Y:S01]  /*7d70*/  R2UR UR5, R207 ;  /* 0x00000000cf0572ca */ /* 0x000fe200000e0000 */
        /* <DEDUP_REMOVED lines=8> */
[----:B------:R-:W1:Y:S01]  /*7e00*/  LDTM.x64 R4, tmem[UR4+0x40] ;  /* 0x00004004000479ee */ /* 0x000e620008340000 */
[--C-:B------:R-:W-:Y:S01]  /*7e10*/  HADD2.F32 R0, -RZ, R2.reuse.H0_H0 ;  /* 0x20000002ff007230 */ /* 0x100fe20000004100 */
[----:B------:R-:W-:Y:S01]  /*7e20*/  NOP ;  /* 0x0000000000007918 */ /* 0x000fe20000000000 */
[----:B------:R-:W-:Y:S01]  /*7e30*/  HADD2.F32 R2, -RZ, R2.H1_H1 ;  /* 0x30000002ff027230 */ /* 0x000fe20000004100 */
[----:B------:R-:W-:Y:S01]  /*7e40*/  UIADD3 UR5, UPT, UPT, UR5, 0x1f0, URZ ;  /* 0x000001f005057890 */ /* 0x000fe2000fffe0ff */
[--C-:B------:R-:W-:Y:S01]  /*7e50*/  HADD2.F32 R86, -RZ, R149.reuse.H1_H1 ;  /* 0x30000095ff567230 */ /* 0x100fe20000004100 */
[----:B------:R-:W-:Y:S01]  /*7e60*/  F2FP.F16.E5M2.UNPACK_B R132, R161 ;  /* 0x000000a1ff84723e */ /* 0x000fe200020004ff */
[--C-:B------:R-:W-:Y:S01]  /*7e70*/  HADD2.F32 R114, -RZ, R116.reuse.H0_H0 ;  /* 0x20000074ff727230 */ /* 0x100fe20000004100 */
[----:B------:R-:W-:Y:S01]  /*7e80*/  UPRMT UR5, UR37, 0x654, UR5 ;  /* 0x0000065425057896 */ /* 0x000fe20008000005 */
[----:B------:R-:W-:Y:S01]  /*7e90*/  HADD2.F32 R117, -RZ, R116.H1_H1 ;  /* 0x30000074ff757230 */ /* 0x000fe20000004100 */
[----:B------:R-:W-:Y:S01]  /*7ea0*/  F2FP.F16.E5M2.UNPACK_B R136, R162 ;  /* 0x000000a2ff88723e */ /* 0x000fe200020004ff */
[--C-:B------:R-:W-:Y:S01]  /*7eb0*/  HADD2.F32 R118, -RZ, R120.reuse.H0_H0 ;  /* 0x20000078ff767230 */ /* 0x100fe20000004100 */
[----:B------:R-:W-:Y:S01]  /*7ec0*/  F2FP.F16.E5M2.UNPACK_B R152, R152.H1 ;  /* 0x00000098ff98723e */ /* 0x000fe200030004ff */
[----:B------:R-:W-:Y:S01]  /*7ed0*/  HADD2.F32 R121, -RZ, R120.H1_H1 ;  /* 0x30000078ff797230 */ /* 0x000fe20000004100 */
[----:B------:R-:W-:Y:S01]  /*7ee0*/  F2FP.F16.E5M2.UNPACK_B R153, R153.H1 ;  /* 0x00000099ff99723e */ /* 0x000fe200030004ff */
[--C-:B------:R-:W-:Y:S01]  /*7ef0*/  HADD2.F32 R122, -RZ, R124.reuse.H0_H0 ;  /* 0x2000007cff7a7230 */ /* 0x100fe20000004100 */
[----:B------:R-:W-:Y:S01]  /*7f00*/  F2FP.F16.E5M2.UNPACK_B R154, R154.H1 ;  /* 0x0000009aff9a723e */ /* 0x000fe200030004ff */
[----:B-1----:R-:W-:Y:S01]  /*7f10*/  SYNCS.ARRIVE.TRANS64.RED.A1T0 RZ, [UR5], RZ ;  /* 0x000000ffffff79a7 */ /* 0x002fe20008100405 */
[----:B------:R-:W-:Y:S01]  /*7f20*/  HADD2.F32 R125, -RZ, R124.H1_H1 ;  /* 0x3000007cff7d7230 */ /* 0x000fe20000004100 */
[----:B------:R-:W-:Y:S01]  /*7f30*/  F2FP.F16.E5M2.UNPACK_B R155, R155.H1 ;  /* 0x0000009bff9b723e */ /* 0x000fe200030004ff */
[--C-:B------:R-:W-:Y:S01]  /*7f40*/  HADD2.F32 R126, -RZ, R128.reuse.H0_H0 ;  /* 0x20000080ff7e7230 */ /* 0x100fe20000004100 */
[----:B------:R-:W-:Y:S01]  /*7f50*/  F2FP.F16.E5M2.UNPACK_B R156, R156.H1 ;  /* 0x0000009cff9c723e */ /* 0x000fe200030004ff */
[----:B------:R-:W-:Y:S01]  /*7f60*/  HADD2.F32 R129, -RZ, R128.H1_H1 ;  /* 0x30000080ff817230 */ /* 0x000fe20000004100 */
[----:B------:R-:W-:Y:S01]  /*7f70*/  F2FP.F16.E5M2.UNPACK_B R157, R157.H1 ;  /* 0x0000009dff9d723e */ /* 0x000fe200030004ff */
[C---:B------:R-:W-:Y:S01]  /*7f80*/  FMUL R4, R78.reuse, R4 ;  /* 0x000000044e047220 */ /* 0x040fe20000400000 */
[C---:B------:R-:W-:Y:S01]  /*7f90*/  FMUL R5, R78.reuse, R5 ;  /* 0x000000054e057220 */ /* 0x040fe20000400000 */
[----:B------:R-:W-:Y:S02]  /*7fa0*/  HADD2.F32 R3, -RZ, R148.H0_H0 ;  /* 0x20000094ff037230 */ /* 0x000fe40000004100 */
        /* <DEDUP_REMOVED lines=9> */
[C---:B------:R-:W-:Y:S01]  /*8040*/  FMUL R2, R78.reuse, R21 ;  /* 0x000000154e027220 */ /* 0x040fe20000400000 */
[C---:B------:R-:W-:Y:S01]  /*8050*/  FMUL R21, R78.reuse, R28 ;  /* 0x0000001c4e157220 */ /* 0x040fe20000400000 */
[----:B------:R-:W-:Y:S02]  /*8060*/  HADD2.F32 R130, -RZ, R132.H0_H0 ;  /* 0x20000084ff827230 */ /* 0x000fe40000004100 */
[C---:B------:R-:W-:Y:S01]  /*8070*/  FMUL R6, R78.reuse, R6 ;  /* 0x000000064e067220 */ /* 0x040fe20000400000 */
[----:B------:R-:W-:Y:S02]  /*8080*/  HADD2.F32 R82, -RZ, R148.H1_H1 ;  /* 0x30000094ff527230 */ /* 0x000fe40000004100 */
[C---:B------:R-:W-:Y:S01]  /*8090*/  FMUL R7, R78.reuse, R7 ;  /* 0x000000074e077220 */ /* 0x040fe20000400000 */
[----:B------:R-:W-:Y:S02]  /*80a0*/  HADD2.F32 R85, -RZ, R149.H0_H0 ;  /* 0x20000095ff557230 */ /* 0x000fe40000004100 */
[C---:B------:R-:W-:Y:S01]  /*80b0*/  FFMA R6, R81.reuse, R3, R6 ;  /* 0x0000000351067223 */ /* 0x040fe20000000006 */
[----:B------:R-:W-:Y:S02]  /*80c0*/  HADD2.F32 R133, -RZ, R132.H1_H1 ;  /* 0x30000084ff857230 */ /* 0x000fe40000004100 */
[C---:B------:R-:W-:Y:S01]  /*80d0*/  FFMA R7, R81.reuse, R82, R7 ;  /* 0x0000005251077223 */ /* 0x040fe20000000007 */
[C---:B------:R-:W-:Y:S01]  /*80e0*/  FFMA R8, R81.reuse, R83, R8 ;  /* 0x0000005351087223 */ /* 0x040fe20000000008 */
[C---:B------:R-:W-:Y:S01]  /*80f0*/  FFMA R9, R81.reuse, R84, R9 ;  /* 0x0000005451097223 */ /* 0x040fe20000000009 */
[--C-:B------:R-:W-:Y:S02]  /*8100*/  HADD2.F32 R82, -RZ, R138.reuse.H0_H0 ;  /* 0x2000008aff527230 */ /* 0x100fe40000004100 */
[C---:B------:R-:W-:Y:S01]  /*8110*/  FMUL R10, R78.reuse, R10 ;  /* 0x0000000a4e0a7220 */ /* 0x040fe20000400000 */
[----:B------:R-:W-:Y:S02]  /*8120*/  HADD2.F32 R83, -RZ, R138.H1_H1 ;  /* 0x3000008aff537230 */ /* 0x000fe40000004100 */
[C---:B------:R-:W-:Y:S01]  /*8130*/  FMUL R11, R78.reuse, R11 ;  /* 0x0000000b4e0b7220 */ /* 0x040fe20000400000 */
[----:B------:R-:W-:Y:S02]  /*8140*/  HADD2.F32 R89, -RZ, R150.H0_H0 ;  /* 0x20000096ff597230 */ /* 0x000fe40000004100 */
[C---:B------:R-:W-:Y:S01]  /*8150*/  FFMA R10, R81.reuse, R85, R10 ;  /* 0x00000055510a7223 */ /* 0x040fe2000000000a */
[--C-:B------:R-:W-:Y:S02]  /*8160*/  HADD2.F32 R134, -RZ, R136.reuse.H0_H0 ;  /* 0x20000088ff867230 */ /* 0x100fe40000004100 */
[C---:B------:R-:W-:Y:S01]  /*8170*/  FFMA R11, R81.reuse, R86, R11 ;  /* 0x00000056510b7223 */ /* 0x040fe2000000000b */
[C---:B------:R-:W-:Y:S01]  /*8180*/  FFMA R12, R81.reuse, R87, R12 ;  /* 0x00000057510c7223 */ /* 0x040fe2000000000c */
[----:B------:R-:W-:Y:S01]  /*8190*/  FFMA R13, R81, R88, R13 ;  /* 0x00000058510d7223 */ /* 0x000fe2000000000d */
[----:B------:R-:W-:Y:S01]  /*81a0*/  F2FP.SATFINITE.E5M2.F32.PACK_AB_MERGE_C R86, R7, R6, RZ ;  /* 0x000000060756723e */ /* 0x000fe200048060ff */
[C---:B------:R-:W-:Y:S01]  /*81b0*/  FMUL R7, R78.reuse, R24 ;  /* 0x000000184e077220 */ /* 0x040fe20000400000 */
[----:B------:R-:W-:Y:S01]  /*81c0*/  F2FP.SATFINITE.E5M2.F32.PACK_AB_MERGE_C R138, R11, R10, RZ ;  /* 0x0000000a0b8a723e */ /* 0x000fe200048060ff */
[C---:B------:R-:W-:Y:S01]  /*81d0*/  FMUL R10, R78.reuse, R25 ;  /* 0x000000194e0a7220 */ /* 0x040fe20000400000 */
[C---:B------:R-:W-:Y:S01]  /*81e0*/  FMUL R25, R78.reuse, R32 ;  /* 0x000000204e197220 */ /* 0x040fe20000400000 */
[----:B------:R-:W-:Y:S02]  /*81f0*/  HADD2.F32 R137, -RZ, R136.H1_H1 ;  /* 0x30000088ff897230 */ /* 0x000fe40000004100 */
[C---:B------:R-:W-:Y:S01]  /*8200*/  FMUL R14, R78.reuse, R14 ;  /* 0x0000000e4e0e7220 */ /* 0x040fe20000400000 */
[----:B------:R-:W-:Y:S02]  /*8210*/  HADD2.F32 R90, -RZ, R150.H1_H1 ;  /* 0x30000096ff5a7230 */ /* 0x000fe40000004100 */
[C---:B------:R-:W-:Y:S01]  /*8220*/  FMUL R15, R78.reuse, R15 ;  /* 0x0000000f4e0f7220 */ /* 0x040fe20000400000 */
[--C-:B------:R-:W-:Y:S02]  /*8230*/  HADD2.F32 R93, -RZ, R151.reuse.H0_H0 ;  /* 0x20000097ff5d7230 */ /* 0x100fe40000004100 */
[C---:B------:R-:W-:Y:S01]  /*8240*/  FFMA R14, R81.reuse, R89, R14 ;  /* 0x00000059510e7223 */ /* 0x040fe2000000000e */
[----:B------:R-:W-:Y:S02]  /*8250*/  HADD2.F32 R94, -RZ, R151.H1_H1 ;  /* 0x30000097ff5e7230 */ /* 0x000fe40000004100 */
[C---:B------:R-:W-:Y:S01]  /*8260*/  FFMA R15, R81.reuse, R90, R15 ;  /* 0x0000005a510f7223 */ /* 0x040fe2000000000f */
[C---:B------:R-:W-:Y:S01]  /*8270*/  FFMA R16, R81.reuse, R91, R16 ;  /* 0x0000005b51107223 */ /* 0x040fe20000000010 */
[----:B------:R-:W-:Y:S01]  /*8280*/  FFMA R17, R81, R92, R17 ;  /* 0x0000005c51117223 */ /* 0x000fe20000000011 */
[C---:B------:R-:W-:Y:S01]  /*8290*/  FMUL R18, R78.reuse, R18 ;  /* 0x000000124e127220 */ /* 0x040fe20000400000 */
[C---:B------:R-:W-:Y:S01]  /*82a0*/  FMUL R19, R78.reuse, R19 ;  /* 0x000000134e137220 */ /* 0x040fe20000400000 */
[--C-:B------:R-:W-:Y:S01]  /*82b0*/  HADD2.F32 R96, -RZ, R152.reuse.H0_H0 ;  /* 0x20000098ff607230 */ /* 0x100fe20000004100 */
[----:B------:R-:W-:Y:S01]  /*82c0*/  F2FP.SATFINITE.E5M2.F32.PACK_AB_MERGE_C R14, R15, R14, RZ ;  /* 0x0000000e0f0e723e */ /* 0x000fe200048060ff */
[C---:B------:R-:W-:Y:S01]  /*82d0*/  FFMA R18, R81.reuse, R93, R18 ;  /* 0x0000005d51127223 */ /* 0x040fe20000000012 */
[C---:B------:R-:W-:Y:S01]  /*82e0*/  FFMA R19, R81.reuse, R94, R19 ;  /* 0x0000005e51137223 */ /* 0x040fe20000000013 */
[C---:B------:R-:W-:Y:S01]  /*82f0*/  FFMA R0, R81.reuse, R95, R0 ;  /* 0x0000005f51007223 */ /* 0x040fe20000000000 */
[----:B------:R-:W-:Y:S01]  /*8300*/  FFMA R2, R81, R97, R2 ;  /* 0x0000006151027223 */ /* 0x000fe20000000002 */
[----:B------:R-:W-:Y:S02]  /*8310*/  HADD2.F32 R99, -RZ, R152.H1_H1 ;  /* 0x30000098ff637230 */ /* 0x000fe40000004100 */
[C---:B------:R-:W-:Y:S01]  /*8320*/  FMUL R3, R78.reuse, R22 ;  /* 0x000000164e037220 */ /* 0x040fe20000400000 */
[----:B------:R-:W-:Y:S01]  /*8330*/  F2FP.SATFINITE.E5M2.F32.PACK_AB_MERGE_C R18, R19, R18, RZ ;  /* 0x000000121312723e */ /* 0x000fe200048060ff */
[C---:B------:R-:W-:Y:S01]  /*8340*/  FMUL R22, R78.reuse, R29 ;  /* 0x0000001d4e167220 */ /* 0x040fe20000400000 */
[C---:B------:R-:W-:Y:S01]  /*8350*/  FMUL R29, R78.reuse, R36 ;  /* 0x000000244e1d7220 */ /* 0x040fe20000400000 */
[C---:B------:R-:W-:Y:S01]  /*8360*/  FFMA R3, R81.reuse, R96, R3 ;  /* 0x0000006051037223 */ /* 0x040fe20000000003 */
[C---:B------:R-:W-:Y:S01]  /*8370*/  FMUL R6, R78.reuse, R23 ;  /* 0x000000174e067220 */ /* 0x040fe20000400000 */
[--C-:B------:R-:W-:Y:S02]  /*8380*/  HADD2.F32 R100, -RZ, R153.reuse.H0_H0 ;  /* 0x20000099ff647230 */ /* 0x100fe40000004100 */
[C---:B------:R-:W-:Y:S01]  /*8390*/  FMUL R11, R78.reuse, R26 ;  /* 0x0000001a4e0b7220 */ /* 0x040fe20000400000 */
[----:B------:R-:W-:Y:S02]  /*83a0*/  HADD2.F32 R103, -RZ, R153.H1_H1 ;  /* 0x30000099ff677230 */ /* 0x000fe40000004100 */
[C---:B------:R-:W-:Y:S01]  /*83b0*/  FFMA R6, R81.reuse, R99, R6 ;  /* 0x0000006351067223 */ /* 0x040fe20000000006 */
[C---:B------:R-:W-:Y:S01]  /*83c0*/  FFMA R7, R81.reuse, R98, R7 ;  /* 0x0000006251077223 */ /* 0x040fe20000000007 */
[C---:B------:R-:W-:Y:S01]  /*83d0*/  FFMA R10, R81.reuse, R101, R10 ;  /* 0x00000065510a7223 */ /* 0x040fe2000000000a */
[C---:B------:R-:W-:Y:S01]  /*83e0*/  FFMA R11, R81.reuse, R100, R11 ;  /* 0x00000064510b7223 */ /* 0x040fe2000000000b */
[----:B------:R-:W-:Y:S01]  /*83f0*/  FMUL R26, R78, R33 ;  /* 0x000000214e1a7220 */ /* 0x000fe20000400000 */
[----:B------:R-:W-:Y:S01]  /*8400*/  F2FP.SATFINITE.E5M2.F32.PACK_AB_MERGE_C R3, R6, R3, RZ ;  /* 0x000000030603723e */ /* 0x000fe200048060ff */
[C---:B------:R-:W-:Y:S01]  /*8410*/  FMUL R33, R78.reuse, R40 ;  /* 0x000000284e217220 */ /* 0x040fe20000400000 */
        /* <DEDUP_REMOVED lines=8> */
[C---:B------:R-:W-:Y:S01]  /*84a0*/  FMUL R30, R78.reuse, R37 ;  /* 0x000000254e1e7220 */ /* 0x040fe20000400000 */
[C---:B------:R-:W-:Y:S01]  /*84b0*/  FMUL R37, R78.reuse, R44 ;  /* 0x0000002c4e257220 */ /* 0x040fe20000400000 */
[C---:B------:R-:W-:Y:S01]  /*84c0*/  FMUL R24, R78.reuse, R31 ;  /* 0x0000001f4e187220 */ /* 0x040fe20000400000 */
[----:B------:R-:W-:Y:S01]  /*84d0*/  F2FP.F16.E5M2.UNPACK_B R158, R158.H1 ;  /* 0x0000009eff9e723e */ /* 0x000fe200030004ff */
[--C-:B------:R-:W-:Y:S02]  /*84e0*/  HADD2.F32 R108, -RZ, R155.reuse.H0_H0 ;  /* 0x2000009bff6c7230 */ /* 0x100fe40000004100 */
[----:B------:R-:W-:Y:S01]  /*84f0*/  FMUL R27, R78, R34 ;  /* 0x000000224e1b7220 */ /* 0x000fe20000400000 */
[----:B------:R-:W-:Y:S02]  /*8500*/  HADD2.F32 R111, -RZ, R155.H1_H1 ;  /* 0x3000009bff6f7230 */ /* 0x000fe40000004100 */
[C---:B------:R-:W-:Y:S01]  /*8510*/  FFMA R24, R81.reuse, R107, R24 ;  /* 0x0000006b51187223 */ /* 0x040fe20000000018 */
[----:B------:R-:W-:Y:S01]  /*8520*/  F2FP.F16.E5M2.UNPACK_B R159, R159.H1 ;  /* 0x0000009fff9f723e */ /* 0x000fe200030004ff */
[C---:B------:R-:W-:Y:S01]  /*8530*/  FFMA R25, R81.reuse, R106, R25 ;  /* 0x0000006a51197223 */ /* 0x040fe20000000019 */
[C---:B------:R-:W-:Y:S01]  /*8540*/  FFMA R26, R81.reuse, R109, R26 ;  /* 0x0000006d511a7223 */ /* 0x040fe2000000001a */
[----:B------:R-:W-:Y:S01]  /*8550*/  F2FP.F16.E5M2.UNPACK_B R160, R160.H1 ;  /* 0x000000a0ffa0723e */ /* 0x000fe200030004ff */
[C---:B------:R-:W-:Y:S01]  /*8560*/  FFMA R27, R81.reuse, R108, R27 ;  /* 0x0000006c511b7223 */ /* 0x040fe2000000001b */
[----:B------:R-:W-:Y:S01]  /*8570*/  F2FP.SATFINITE.E5M2.F32.PACK_AB_MERGE_C R6, R24, R23, RZ ;  /* 0x000000171806723e */ /* 0x000fe200048060ff */
[C---:B------:R-:W-:Y:S01]  /*8580*/  FMUL R34, R78.reuse, R41 ;  /* 0x000000294e227220 */ /* 0x040fe20000400000 */
[C---:B------:R-:W-:Y:S01]  /*8590*/  FMUL R41, R78.reuse, R48 ;  /* 0x000000304e297220 */ /* 0x040fe20000400000 */
[----:B------:R-:W-:Y:S01]  /*85a0*/  FMUL R28, R78, R35 ;  /* 0x000000234e1c7220 */ /* 0x000fe20000400000 */
[----:B------:R-:W-:Y:S01]  /*85b0*/  F2FP.F16.E5M2.UNPACK_B R161, R161.H1 ;  /* 0x000000a1ffa1723e */ /* 0x000fe200030004ff */
[--C-:B------:R-:W-:Y:S01]  /*85c0*/  HADD2.F32 R112, -RZ, R156.reuse.H0_H0 ;  /* 0x2000009cff707230 */ /* 0x100fe20000004100 */
[----:B------:R-:W-:Y:S01]  /*85d0*/  F2FP.SATFINITE.E5M2.F32.PACK_AB_MERGE_C R6, R22, R21, R6 ;  /* 0x000000151606723e */ /* 0x000fe20004806006 */
[C---:B------:R-:W-:Y:S01]  /*85e0*/  FFMA R28, R81.reuse, R111, R28 ;  /* 0x0000006f511c7223 */ /* 0x040fe2000000001c */
[C---:B------:R-:W-:Y:S01]  /*85f0*/  FFMA R29, R81.reuse, R110, R29 ;  /* 0x0000006e511d7223 */ /* 0x040fe2000000001d */
[C---:B------:R-:W-:Y:S01]  /*8600*/  FFMA R30, R81.reuse, R113, R30 ;  /* 0x00000071511e7223 */ /* 0x040fe2000000001e */
[----:B------:R-:W-:Y:S02]  /*8610*/  HADD2.F32 R115, -RZ, R156.H1_H1 ;  /* 0x3000009cff737230 */ /* 0x000fe40000004100 */
[C---:B------:R-:W-:Y:S01]  /*8620*/  FMUL R31, R78.reuse, R38 ;  /* 0x000000264e1f7220 */ /* 0x040fe20000400000 */
[----:B------:R-:W-:Y:S01]  /*8630*/  F2FP.F16.E5M2.UNPACK_B R162, R162.H1 ;  /* 0x000000a2ffa2723e */ /* 0x000fe200030004ff */
[C---:B------:R-:W-:Y:S01]  /*8640*/  FMUL R38, R78.reuse, R45 ;  /* 0x0000002d4e267220 */ /* 0x040fe20000400000 */
[C---:B------:R-:W-:Y:S01]  /*8650*/  FMUL R45, R78.reuse, R52 ;  /* 0x000000344e2d7220 */ /* 0x040fe20000400000 */
[----:B------:R-:W-:Y:S01]  /*8660*/  F2FP.F16.E5M2.UNPACK_B R163, R163.H1 ;  /* 0x000000a3ffa3723e */ /* 0x000fe200030004ff */
[----:B------:R-:W-:Y:S01]  /*8670*/  FFMA R31, R81, R112, R31 ;  /* 0x00000070511f7223 */ /* 0x000fe2000000001f */
[----:B------:R-:W-:Y:S01]  /*8680*/  FMUL R52, R78, R59 ;  /* 0x0000003b4e347220 */ /* 0x000fe20000400000 */
[----:B------:R-:W-:Y:S01]  /*8690*/  IADD3 R76, PT, PT, R76, 0x1, RZ ;  /* 0x000000014c4c7810 */ /* 0x000fe20007ffe0ff */
[C---:B------:R-:W-:Y:S01]  /*86a0*/  FMUL R59, R78.reuse, R66 ;  /* 0x000000424e3b7220 */ /* 0x040fe20000400000 */
[----:B------:R-:W-:Y:S01]  /*86b0*/  F2FP.SATFINITE.E5M2.F32.PACK_AB_MERGE_C R66, R13, R12, R14 ;  /* 0x0000000c0d42723e */ /* 0x000fe2000480600e */
[C---:B------:R-:W-:Y:S01]  /*86c0*/  FMUL R32, R78.reuse, R39 ;  /* 0x000000274e207220 */ /* 0x040fe20000400000 */
[--C-:B------:R-:W-:Y:S02]  /*86d0*/  HADD2.F32 R116, -RZ, R157.reuse.H0_H0 ;  /* 0x2000009dff747230 */ /* 0x100fe40000004100 */
[C---:B------:R-:W-:Y:S01]  /*86e0*/  FMUL R35, R78.reuse, R42 ;  /* 0x0000002a4e237220 */ /* 0x040fe20000400000 */
[----:B------:R-:W-:Y:S02]  /*86f0*/  HADD2.F32 R119, -RZ, R157.H1_H1 ;  /* 0x3000009dff777230 */ /* 0x000fe40000004100 */
[C---:B------:R-:W-:Y:S01]  /*8700*/  FFMA R32, R81.reuse, R115, R32 ;  /* 0x0000007351207223 */ /* 0x040fe20000000020 */
[----:B------:R-:W-:Y:S01]  /*8710*/  FMUL R36, R78, R43 ;  /* 0x0000002b4e247220 */ /* 0x000fe20000400000 */
[C---:B------:R-:W-:Y:S01]  /*8720*/  FFMA R33, R81.reuse, R114, R33 ;  /* 0x0000007251217223 */ /* 0x040fe20000000021 */
[C---:B------:R-:W-:Y:S01]  /*8730*/  FFMA R34, R81.reuse, R117, R34 ;  /* 0x0000007551227223 */ /* 0x040fe20000000022 */
[--C-:B------:R-:W-:Y:S01]  /*8740*/  HADD2.F32 R120, -RZ, R158.reuse.H0_H0 ;  /* 0x2000009eff787230 */ /* 0x100fe20000004100 */
[----:B------:R-:W-:Y:S01]  /*8750*/  F2FP.SATFINITE.E5M2.F32.PACK_AB_MERGE_C R32, R32, R31, RZ ;  /* 0x0000001f2020723e */ /* 0x000fe200048060ff */
[C---:B------:R-:W-:Y:S01]  /*8760*/  FFMA R35, R81.reuse, R116, R35 ;  /* 0x0000007451237223 */ /* 0x040fe20000000023 */
[----:B------:R-:W-:Y:S02]  /*8770*/  HADD2.F32 R123, -RZ, R158.H1_H1 ;  /* 0x3000009eff7b7230 */ /* 0x000fe40000004100 */
[----:B------:R-:W-:Y:S01]  /*8780*/  FMUL R39, R78, R46 ;  /* 0x0000002e4e277220 */ /* 0x000fe20000400000 */
[----:B------:R-:W-:Y:S01]  /*8790*/  F2FP.SATFINITE.E5M2.F32.PACK_AB_MERGE_C R32, R30, R29, R32 ;  /* 0x0000001d1e20723e */ /* 0x000fe20004806020 */
[C---:B------:R-:W-:Y:S01]  /*87a0*/  FFMA R36, R81.reuse, R119, R36 ;  /* 0x0000007751247223 */ /* 0x040fe20000000024 */
[C---:B------:R-:W-:Y:S01]  /*87b0*/  FMUL R40, R78.reuse, R47 ;  /* 0x0000002f4e287220 */ /* 0x040fe20000400000 */
[C---:B------:R-:W-:Y:S01]  /*87c0*/  FFMA R37, R81.reuse, R118, R37 ;  /* 0x0000007651257223 */ /* 0x040fe20000000025 */
[C---:B------:R-:W-:Y:S01]  /*87d0*/  FFMA R38, R81.reuse, R121, R38 ;  /* 0x0000007951267223 */ /* 0x040fe20000000026 */
[C---:B------:R-:W-:Y:S01]  /*87e0*/  FMUL R42, R78.reuse, R49 ;  /* 0x000000314e2a7220 */ /* 0x040fe20000400000 */
[--C-:B------:R-:W-:Y:S02]  /*87f0*/  HADD2.F32 R124, -RZ, R159.reuse.H0_H0 ;  /* 0x2000009fff7c7230 */ /* 0x100fe40000004100 */
[C---:B------:R-:W-:Y:S01]  /*8800*/  FFMA R39, R81.reuse, R120, R39 ;  /* 0x0000007851277223 */ /* 0x040fe20000000027 */
[----:B------:R-:W-:Y:S02]  /*8810*/  HADD2.F32 R127, -RZ, R159.H1_H1 ;  /* 0x3000009fff7f7230 */ /* 0x000fe40000004100 */
[C---:B------:R-:W-:Y:S01]  /*8820*/  FMUL R43, R78.reuse, R50 ;  /* 0x000000324e2b7220 */ /* 0x040fe20000400000 */
[C---:B------:R-:W-:Y:S01]  /*8830*/  FFMA R40, R81.reuse, R123, R40 ;  /* 0x0000007b51287223 */ /* 0x040fe20000000028 */
[C---:B------:R-:W-:Y:S01]  /*8840*/  FMUL R44, R78.reuse, R51 ;  /* 0x000000334e2c7220 */ /* 0x040fe20000400000 */
[C---:B------:R-:W-:Y:S01]  /*8850*/  FFMA R41, R81.reuse, R122, R41 ;  /* 0x0000007a51297223 */ /* 0x040fe20000000029 */
[C---:B------:R-:W-:Y:S01]  /*8860*/  FMUL R50, R78.reuse, R57 ;  /* 0x000000394e327220 */ /* 0x040fe20000400000 */
[C---:B------:R-:W-:Y:S01]  /*8870*/  FMUL R57, R78.reuse, R64 ;  /* 0x000000404e397220 */ /* 0x040fe20000400000 */
[----:B------:R-:W-:Y:S01]  /*8880*/  FFMA R42, R81, R125, R42 ;  /* 0x0000007d512a7223 */ /* 0x000fe2000000002a */
[C---:B------:R-:W-:Y:S01]  /*8890*/  FMUL R46, R78.reuse, R53 ;  /* 0x000000354e2e7220 */ /* 0x040fe20000400000 */
[--C-:B------:R-:W-:Y:S01]  /*88a0*/  HADD2.F32 R128, -RZ, R160.reuse.H0_H0 ;  /* 0x200000a0ff807230 */ /* 0x100fe20000004100 */
[----:B------:R-:W-:Y:S01]  /*88b0*/  F2FP.SATFINITE.E5M2.F32.PACK_AB_MERGE_C R64, R5, R4, R86 ;  /* 0x000000040540723e */ /* 0x000fe20004806056 */
[C---:B------:R-:W-:Y:S01]  /*88c0*/  FMUL R51, R78.reuse, R58 ;  /* 0x0000003a4e337220 */ /* 0x040fe20000400000 */
[C---:B------:R-:W-:Y:S01]  /*88d0*/  FMUL R53, R78.reuse, R60 ;  /* 0x0000003c4e357220 */ /* 0x040fe20000400000 */
[C---:B------:R-:W-:Y:S01]  /*88e0*/  FFMA R43, R81.reuse, R124, R43 ;  /* 0x0000007c512b7223 */ /* 0x040fe2000000002b */
[----:B------:R-:W-:Y:S02]  /*88f0*/  HADD2.F32 R131, -RZ, R160.H1_H1 ;  /* 0x300000a0ff837230 */ /* 0x000fe40000004100 */
[C---:B------:R-:W-:Y:S01]  /*8900*/  FMUL R47, R78.reuse, R54 ;  /* 0x000000364e2f7220 */ /* 0x040fe20000400000 */
[C---:B------:R-:W-:Y:S01]  /*8910*/  FMUL R58, R78.reuse, R65 ;  /* 0x000000414e3a7220 */ /* 0x040fe20000400000 */
[----:B------:R-:W-:Y:S01]  /*8920*/  FMUL R60, R78, R67 ;  /* 0x000000434e3c7220 */ /* 0x000fe20000400000 */
[----:B------:R-:W-:Y:S01]  /*8930*/  F2FP.SATFINITE.E5M2.F32.PACK_AB_MERGE_C R5, R20, R11, RZ ;  /* 0x0000000b1405723e */ /* 0x000fe200048060ff */
[----:B------:R-:W-:Y:S01]  /*8940*/  FFMA R44, R81, R127, R44 ;  /* 0x0000007f512c7223 */ /* 0x000fe2000000002c */
[C---:B------:R-:W-:Y:S01]  /*8950*/  FMUL R48, R78.reuse, R55 ;  /* 0x000000374e307220 */ /* 0x040fe20000400000 */
[----:B------:R-:W-:Y:S01]  /*8960*/  F2FP.SATFINITE.E5M2.F32.PACK_AB_MERGE_C R65, R9, R8, R138 ;  /* 0x000000080941723e */ /* 0x000fe2000480608a */
[----:B------:R-:W-:Y:S01]  /*8970*/  FFMA R45, R81, R126, R45 ;  /* 0x0000007e512d7223 */ /* 0x000fe2000000002d */
[----:B------:R-:W-:Y:S01]  /*8980*/  F2FP.SATFINITE.E5M2.F32.PACK_AB_MERGE_C R67, R17, R16, R18 ;  /* 0x000000101143723e */ /* 0x000fe20004806012 */
[----:B------:R-:W-:Y:S01]  /*8990*/  FMUL R49, R78, R56 ;  /* 0x000000384e317220 */ /* 0x000fe20000400000 */
[C---:B------:R-:W-:Y:S01]  /*89a0*/  FFMA R46, R81.reuse, R129, R46 ;  /* 0x00000081512e7223 */ /* 0x040fe2000000002e */
[--C-:B------:R-:W-:Y:S02]  /*89b0*/  HADD2.F32 R132, -RZ, R161.reuse.H0_H0 ;  /* 0x200000a1ff847230 */ /* 0x100fe40000004100 */
[C---:B------:R-:W-:Y:S01]  /*89c0*/  FFMA R47, R81.reuse, R128, R47 ;  /* 0x00000080512f7223 */ /* 0x040fe2000000002f */
[----:B------:R1:W-:Y:S01]  /*89d0*/  STS.128 [R172+UR49+0x6400], R64 ;  /* 0x00640040ac007988 */ /* 0x0003e20008000c31 */
[----:B------:R-:W-:Y:S01]  /*89e0*/  HADD2.F32 R135, -RZ, R161.H1_H1 ;  /* 0x300000a1ff877230 */ /* 0x000fe20000004100 */
[----:B------:R-:W-:Y:S01]  /*89f0*/  F2FP.SATFINITE.E5M2.F32.PACK_AB_MERGE_C R5, R10, R7, R5 ;  /* 0x000000070a05723e */ /* 0x000fe20004806005 */
[C---:B------:R-:W-:Y:S01]  /*8a00*/  FFMA R48, R81.reuse, R131, R48 ;  /* 0x0000008351307223 */ /* 0x040fe20000000030 */
[----:B------:R-:W-:Y:S01]  /*8a10*/  F2FP.SATFINITE.E5M2.F32.PACK_AB_MERGE_C R7, R28, R27, RZ ;  /* 0x0000001b1c07723e */ /* 0x000fe200048060ff */
        /* <DEDUP_REMOVED lines=8> */
[----:B------:R-:W-:Y:S01]  /*8aa0*/  FMUL R56, R78, R63 ;  /* 0x0000003f4e387220 */ /* 0x000fe20000400000 */
[----:B------:R-:W-:Y:S01]  /*8ab0*/  F2FP.SATFINITE.E5M2.F32.PACK_AB_MERGE_C R4, R2, R0, R3 ;  /* 0x000000000204723e */ /* 0x000fe20004806003 */
[C---:B------:R-:W-:Y:S01]  /*8ac0*/  FFMA R53, R81.reuse, R134, R53 ;  /* 0x0000008651357223 */ /* 0x040fe20000000035 */
[----:B------:R-:W-:Y:S01]  /*8ad0*/  F2FP.SATFINITE.E5M2.F32.PACK_AB_MERGE_C R7, R26, R25, R7 ;  /* 0x000000191a07723e */ /* 0x000fe20004806007 */
[C---:B------:R-:W-:Y:S01]  /*8ae0*/  FFMA R54, R81.reuse, R137, R54 ;  /* 0x0000008951367223 */ /* 0x040fe20000000036 */
[--C-:B------:R-:W-:Y:S02]  /*8af0*/  HADD2.F32 R84, -RZ, R163.reuse.H0_H0 ;  /* 0x200000a3ff547230 */ /* 0x100fe40000004100 */
[C---:B------:R-:W-:Y:S01]  /*8b00*/  FFMA R55, R81.reuse, R136, R55 ;  /* 0x0000008851377223 */ /* 0x040fe20000000037 */
[----:B------:R-:W-:Y:S01]  /*8b10*/  HADD2.F32 R85, -RZ, R163.H1_H1 ;  /* 0x300000a3ff557230 */ /* 0x000fe20000004100 */
[----:B------:R1:W-:Y:S01]  /*8b20*/  STS.128 [R204+0x6010], R4 ;  /* 0x00601004cc007388 */ /* 0x0003e20000000c00 */
[----:B------:R-:W-:Y:S01]  /*8b30*/  F2FP.SATFINITE.E5M2.F32.PACK_AB_MERGE_C R35, R36, R35, RZ ;  /* 0x000000232423723e */ /* 0x000fe200048060ff */
[C---:B------:R-:W-:Y:S01]  /*8b40*/  FFMA R56, R81.reuse, R139, R56 ;  /* 0x0000008b51387223 */ /* 0x040fe20000000038 */
[----:B------:R-:W-:Y:S01]  /*8b50*/  F2FP.SATFINITE.E5M2.F32.PACK_AB_MERGE_C R39, R40, R39, RZ ;  /* 0x000000272827723e */ /* 0x000fe200048060ff */
[C---:B------:R-:W-:Y:S01]  /*8b60*/  FFMA R57, R81.reuse, R82, R57 ;  /* 0x0000005251397223 */ /* 0x040fe20000000039 */
[----:B------:R-:W-:Y:S01]  /*8b70*/  F2FP.SATFINITE.E5M2.F32.PACK_AB_MERGE_C R43, R44, R43, RZ ;  /* 0x0000002b2c2b723e */ /* 0x000fe200048060ff */
[C---:B------:R-:W-:Y:S01]  /*8b80*/  FFMA R58, R81.reuse, R83, R58 ;  /* 0x00000053513a7223 */ /* 0x040fe2000000003a */
[C---:B------:R-:W-:Y:S01]  /*8b90*/  FFMA R59, R81.reuse, R84, R59 ;  /* 0x00000054513b7223 */ /* 0x040fe2000000003b */
[----:B------:R-:W-:Y:S01]  /*8ba0*/  F2FP.SATFINITE.E5M2.F32.PACK_AB_MERGE_C R33, R34, R33, R35 ;  /* 0x000000212221723e */ /* 0x000fe20004806023 */
        /* <DEDUP_REMOVED lines=11> */
[----:B------:R-:W-:Y:S05]  /*8c60*/  F2FP.SATFINITE.E5M2.F32.PACK_AB_MERGE_C R51, R58, R57, R59 ;  /* 0x000000393a33723e */ /* 0x000fea000480603b */
        /* <DEDUP_REMOVED lines=9> */
[----:B------:R-:W-:Y:S02]  /*8d00*/  UIADD3 UR8, UP0, UPT, UR52, 0x680, URZ ;  /* 0x0000068034087890 */ /* 0x000fe4000ff1e0ff */
[----:B------:R-:W-:Y:S02]  /*8d10*/  UIADD3 UR5, UPT, UPT, UR41, 0x40, URZ ;  /* 0x0000004029057890 */ /* 0x000fe4000fffe0ff */
[----:B------:R-:W-:Y:S02]  /*8d20*/  UIADD3 UR4, UPT, UPT, UR49, 0x6400, URZ ;  /* 0x0000640031047890 */ /* 0x000fe4000fffe0ff */
[----:B------:R-:W-:Y:S01]  /*8d30*/  UIADD3.X UR9, UPT, UPT, URZ, UR53, URZ, UP0, !UPT ;  /* 0x00000035ff097290 */ /* 0x000fe200087fe4ff */
[----:B------:R-:W-:Y:S01]  /*8d40*/  UMOV UR6, UR42 ;  /* 0x0000002a00067c82 */ /* 0x000fe20008000000 */
[----:B------:R-:W-:Y:S07]  /*8d50*/  UMOV UR7, UR36 ;  /* 0x0000002400077c82 */ /* 0x000fee0008000000 */
[----:B------:R2:W-:Y:S01]  /*8d60*/  UTMASTG.3D [UR4], [UR8] ;  /* 0x00000004080073b5 */ /* 0x0005e20008010000 */
[----:B------:R0:W-:Y:S01]  /*8d70*/  UTMACMDFLUSH ;  /* 0x00000000000079b7 */ /* 0x0001e20000000000 */
[----:B--2---:R-:W-:Y:S04]  /*8d80*/  DEPBAR.LE SB0, 0x1 ;  /* 0x000080400000791a */ /* 0x004fe80000000000 */
.L_x_125:
[----:B------:R-:W-:Y:S05]  /*8d90*/  BSYNC.RECONVERGENT B0 ;  /* 0x0000000000007941 */ /* 0x000fea0003800200 */
.L_x_124:
[----:B------:R-:W-:Y:S01]  /*8da0*/  BAR.SYNC.DEFER_BLOCKING 0x1, 0x80 ;  /* 0x0042000000007b1d */ /* 0x000fe20000010000 */
[----:B------:R-:W-:Y:S01]  /*8db0*/  ISETP.NE.AND P2, PT, R194, RZ, PT ;  /* 0x000000ffc200720c */ /* 0x000fe20003f45270 */
[----:B------:R-:W-:Y:S01]  /*8dc0*/  IMAD.IADD R20, R75, 0x1, R147 ;  /* 0x000000014b147824 */ /* 0x000fe200078e0293 */
[----:B------:R-:W-:Y:S01]  /*8dd0*/  ISETP.NE.AND P0, PT, R195, 0x2, PT ;  /* 0x00000002c300780c */ /* 0x000fe20003f05270 */
[----:B------:R-:W-:Y:S01]  /*8de0*/  IMAD.IADD R21, R77, 0x1, R170 ;  /* 0x000000014d157824 */ /* 0x000fe200078e02aa */
[----:B------:R-:W-:Y:S02]  /*8df0*/  ISETP.NE.AND P1, PT, R76, 0x4, PT ;  /* 0x000000044c00780c */ /* 0x000fe40003f25270 */
[----:B------:R-:W-:Y:S02]  /*8e00*/  SEL R3, RZ, 0x1, P0 ;  /* 0x00000001ff037807 */ /* 0x000fe40000000000 */
[----:B------:R-:W-:Y:S02]  /*8e10*/  SEL R0, RZ, 0x1, P1 ;  /* 0x00000001ff007807 */ /* 0x000fe40000800000 */
[----:B------:R-:W-:Y:S02]  /*8e20*/  LOP3.LUT R182, R182, R3, RZ, 0x3c, !PT ;  /* 0x00000003b6b67212 */ /* 0x000fe400078e3cff */
[----:B------:R-:W-:Y:S02]  /*8e30*/  LOP3.LUT R183, R183, R0, RZ, 0x3c, !PT ;  /* 0x00000000b7b77212 */ /* 0x000fe400078e3cff */
[----:B------:R-:W-:Y:S02]  /*8e40*/  @P2 R2UR UR36, R179 ;  /* 0x00000000b32422ca */ /* 0x000fe400000e0000 */
[----:B------:R-:W-:Y:S02]  /*8e50*/  SEL R195, R195, RZ, P0 ;  /* 0x000000ffc3c37207 */ /* 0x000fe40000000000 */
[----:B------:R-:W-:Y:S01]  /*8e60*/  SEL R76, R76, RZ, P1 ;  /* 0x000000ff4c4c7207 */ /* 0x000fe20000800000 */
[----:B------:R-:W-:Y:S10]  /*8e70*/  @P2 BRA `(.L_x_126) ;  /* 0xffffffc400bc2947 */ /* 0x000ff4000383ffff */
[----:B------:R-:W-:Y:S05]  /*8e80*/  EXIT ;  /* 0x000000000000794d */ /* 0x000fea0003800000 */
.L_x_20:
[----:B--2---:R2:W1:Y:S02]  /*8e90*/  SYNCS.PHASECHK.TRANS64.TRYWAIT P0, [R3+URZ+0x220], R2 ;  /* 0x00022002030075a7 */ /* 0x00446400080011ff */
[----:B-1----:R-:W-:Y:S05]  /*8ea0*/  @!P0 NANOSLEEP.SYNCS 0x989680 ;  /* 0x009896800000895d */ /* 0x002fea0003900000 */
[----:B------:R-:W1:Y:S02]  /*8eb0*/  @!P0 SYNCS.PHASECHK.TRANS64 P0, [R3+URZ+0x220], R2 ;  /* 0x00022002030085a7 */ /* 0x000e6400080010ff */
[----:B-1----:R-:W-:Y:S05]  /*8ec0*/  @!P0 BRA `(.L_x_20) ;  /* 0xfffffffc00f08947 */ /* 0x002fea000383ffff */
[----:B------:R-:W-:Y:S05]  /*8ed0*/  BRA `(.L_x_127) ;  /* 0xffffff88005c7947 */ /* 0x000fea000383ffff */
.L_x_23:
[----:B-1----:R-:W-:-:S07]  /*8ee0*/  MOV R2, UR33 ;  /* 0x0000002100027c02 */ /* 0x002fce0008000f00 */
.L_x_128:
[----:B-1----:R1:W2:Y:S02]  /*8ef0*/  SYNCS.PHASECHK.TRANS64.TRYWAIT P0, [R2+URZ+0xc0], R5 ;  /* 0x0000c005020075a7 */ /* 0x0022a400080011ff */
[----:B--2---:R-:W-:Y:S05]  /*8f00*/  @!P0 NANOSLEEP.SYNCS 0x989680 ;  /* 0x009896800000895d */ /* 0x004fea0003900000 */
[----:B------:R-:W2:Y:S02]  /*8f10*/  @!P0 SYNCS.PHASECHK.TRANS64 P0, [R2+URZ+0xc0], R5 ;  /* 0x0000c005020085a7 */ /* 0x000ea400080010ff */
[----:B--2---:R-:W-:Y:S05]  /*8f20*/  @!P0 BRA `(.L_x_128) ;  /* 0xfffffffc00f08947 */ /* 0x004fea000383ffff */
[----:B------:R-:W-:Y:S05]  /*8f30*/  BRA `(.L_x_22) ;  /* 0xffffff8800ac7947 */ /* 0x000fea000383ffff */
.L_x_29:
[----:B-1----:R-:W-:-:S07]  /*8f40*/  MOV R2, UR17 ;  /* 0x0000001100027c02 */ /* 0x002fce0008000f00 */
.L_x_129:
[----:B-1----:R1:W2:Y:S02]  /*8f50*/  SYNCS.PHASECHK.TRANS64.TRYWAIT P0, [R2+URZ+0xc0], R5 ;  /* 0x0000c005020075a7 */ /* 0x0022a400080011ff */
[----:B--2---:R-:W-:Y:S05]  /*8f60*/  @!P0 NANOSLEEP.SYNCS 0x989680 ;  /* 0x009896800000895d */ /* 0x004fea0003900000 */
[----:B------:R-:W2:Y:S02]  /*8f70*/  @!P0 SYNCS.PHASECHK.TRANS64 P0, [R2+URZ+0xc0], R5 ;  /* 0x0000c005020085a7 */ /* 0x000ea400080010ff */
[----:B--2---:R-:W-:Y:S05]  /*8f80*/  @!P0 BRA `(.L_x_129) ;  /* 0xfffffffc00f08947 */ /* 0x004fea000383ffff */
[----:B------:R-:W-:Y:S05]  /*8f90*/  BRA `(.L_x_28) ;  /* 0xffffff8c00507947 */ /* 0x000fea000383ffff */
.L_x_33:
[----:B-1----:R1:W2:Y:S02]  /*8fa0*/  SYNCS.PHASECHK.TRANS64.TRYWAIT P0, [R2+URZ+0x1b0], R3 ;  /* 0x0001b003020075a7 */ /* 0x0022a400080011ff */
[----:B--2---:R-:W-:Y:S05]  /*8fb0*/  @!P0 NANOSLEEP.SYNCS 0x989680 ;  /* 0x009896800000895d */ /* 0x004fea0003900000 */
[----:B------:R-:W2:Y:S02]  /*8fc0*/  @!P0 SYNCS.PHASECHK.TRANS64 P0, [R2+URZ+0x1b0], R3 ;  /* 0x0001b003020085a7 */ /* 0x000ea400080010ff */
[----:B--2---:R-:W-:Y:S05]  /*8fd0*/  @!P0 BRA `(.L_x_33) ;  /* 0xfffffffc00f08947 */ /* 0x004fea000383ffff */
[----:B------:R-:W-:Y:S05]  /*8fe0*/  BRA `(.L_x_130) ;  /* 0xffffff8c00dc7947 */ /* 0x000fea000383ffff */
.L_x_37:
[----:B----4-:R-:W-:-:S07]  /*8ff0*/  MOV R0, UR5 ;  /* 0x0000000500007c02 */ /* 0x010fce0008000f00 */
.L_x_131:
[----:B-1----:R1:W2:Y:S02]  /*9000*/  SYNCS.PHASECHK.TRANS64.TRYWAIT P0, [R0+URZ], R3 ;  /* 0x00000003000075a7 */ /* 0x0022a400080011ff */
[----:B--2---:R-:W-:Y:S05]  /*9010*/  @!P0 NANOSLEEP.SYNCS 0x989680 ;  /* 0x009896800000895d */ /* 0x004fea0003900000 */
[----:B------:R-:W2:Y:S02]  /*9020*/  @!P0 SYNCS.PHASECHK.TRANS64 P0, [R0+URZ], R3 ;  /* 0x00000003000085a7 */ /* 0x000ea400080010ff */
[----:B--2---:R-:W-:Y:S05]  /*9030*/  @!P0 BRA `(.L_x_131) ;  /* 0xfffffffc00f08947 */ /* 0x004fea000383ffff */
[----:B------:R-:W-:Y:S05]  /*9040*/  BRA `(.L_x_132) ;  /* 0xffffff94004c7947 */ /* 0x000fea000383ffff */
.L_x_38:
[----:B----4-:R-:W-:-:S07]  /*9050*/  MOV R0, UR5 ;  /* 0x0000000500007c02 */ /* 0x010fce0008000f00 */
.L_x_133:
[----:B-1----:R1:W2:Y:S02]  /*9060*/  SYNCS.PHASECHK.TRANS64.TRYWAIT P0, [R0+URZ], R3 ;  /* 0x00000003000075a7 */ /* 0x0022a400080011ff */
[----:B--2---:R-:W-:Y:S05]  /*9070*/  @!P0 NANOSLEEP.SYNCS 0x989680 ;  /* 0x009896800000895d */ /* 0x004fea0003900000 */
[----:B------:R-:W2:Y:S02]  /*9080*/  @!P0 SYNCS.PHASECHK.TRANS64 P0, [R0+URZ], R3 ;  /* 0x00000003000085a7 */ /* 0x000ea400080010ff */
[----:B--2---:R-:W-:Y:S05]  /*9090*/  @!P0 BRA `(.L_x_133) ;  /* 0xfffffffc00f08947 */ /* 0x004fea000383ffff */
[----:B------:R-:W-:Y:S05]  /*90a0*/  BRA `(.L_x_134) ;  /* 0xffffff9400587947 */ /* 0x000fea000383ffff */
.L_x_39:
[----:B----4-:R-:W-:-:S07]  /*90b0*/  MOV R0, UR5 ;  /* 0x0000000500007c02 */ /* 0x010fce0008000f00 */
.L_x_135:
[----:B-1----:R1:W2:Y:S02]  /*90c0*/  SYNCS.PHASECHK.TRANS64.TRYWAIT P0, [R0+URZ], R3 ;  /* 0x00000003000075a7 */ /* 0x0022a400080011ff */
[----:B--2---:R-:W-:Y:S05]  /*90d0*/  @!P0 NANOSLEEP.SYNCS 0x989680 ;  /* 0x009896800000895d */ /* 0x004fea0003900000 */
[----:B------:R-:W2:Y:S02]  /*90e0*/  @!P0 SYNCS.PHASECHK.TRANS64 P0, [R0+URZ], R3 ;  /* 0x00000003000085a7 */ /* 0x000ea400080010ff */
[----:B--2---:R-:W-:Y:S05]  /*90f0*/  @!P0 BRA `(.L_x_135) ;  /* 0xfffffffc00f08947 */ /* 0x004fea000383ffff */
[----:B------:R-:W-:Y:S05]  /*9100*/  BRA `(.L_x_136) ;  /* 0xffffff9400647947 */ /* 0x000fea000383ffff */
.L_x_40:
[----:B----4-:R-:W-:-:S07]  /*9110*/  MOV R0, UR5 ;  /* 0x0000000500007c02 */ /* 0x010fce0008000f00 */
.L_x_137:
[----:B-1----:R1:W2:Y:S02]  /*9120*/  SYNCS.PHASECHK.TRANS64.TRYWAIT P0, [R0+URZ], R3 ;  /* 0x00000003000075a7 */ /* 0x0022a400080011ff */
[----:B--2---:R-:W-:Y:S05]  /*9130*/  @!P0 NANOSLEEP.SYNCS 0x989680 ;  /* 0x009896800000895d */ /* 0x004fea0003900000 */
[----:B------:R-:W2:Y:S02]  /*9140*/  @!P0 SYNCS.PHASECHK.TRANS64 P0, [R0+URZ], R3 ;  /* 0x00000003000085a7 */ /* 0x000ea400080010ff */
[----:B--2---:R-:W-:Y:S05]  /*9150*/  @!P0 BRA `(.L_x_137) ;  /* 0xfffffffc00f08947 */ /* 0x004fea000383ffff */
[----:B------:R-:W-:Y:S05]  /*9160*/  BRA `(.L_x_138) ;  /* 0xffffff9400707947 */ /* 0x000fea000383ffff */
.L_x_41:
[----:B----4-:R-:W-:-:S07]  /*9170*/  MOV R0, UR5 ;  /* 0x0000000500007c02 */ /* 0x010fce0008000f00 */
.L_x_139:
[----:B-1----:R1:W2:Y:S02]  /*9180*/  SYNCS.PHASECHK.TRANS64.TRYWAIT P0, [R0+URZ], R3 ;  /* 0x00000003000075a7 */ /* 0x0022a400080011ff */
[----:B--2---:R-:W-:Y:S05]  /*9190*/  @!P0 NANOSLEEP.SYNCS 0x989680 ;  /* 0x009896800000895d */ /* 0x004fea0003900000 */
[----:B------:R-:W2:Y:S02]  /*91a0*/  @!P0 SYNCS.PHASECHK.TRANS64 P0, [R0+URZ], R3 ;  /* 0x00000003000085a7 */ /* 0x000ea400080010ff */
[----:B--2---:R-:W-:Y:S05]  /*91b0*/  @!P0 BRA `(.L_x_139) ;  /* 0xfffffffc00f08947 */ /* 0x004fea000383ffff */
[----:B------:R-:W-:Y:S05]  /*91c0*/  BRA `(.L_x_140) ;  /* 0xffffff94007c7947 */ /* 0x000fea000383ffff */
.L_x_42:
[----:B----4-:R-:W-:-:S07]  /*91d0*/  MOV R0, UR5 ;  /* 0x0000000500007c02 */ /* 0x010fce0008000f00 */
.L_x_141:
[----:B-1----:R1:W2:Y:S02]  /*91e0*/  SYNCS.PHASECHK.TRANS64.TRYWAIT P0, [R0+URZ], R3 ;  /* 0x00000003000075a7 */ /* 0x0022a400080011ff */
[----:B--2---:R-:W-:Y:S05]  /*91f0*/  @!P0 NANOSLEEP.SYNCS 0x989680 ;  /* 0x009896800000895d */ /* 0x004fea0003900000 */
[----:B------:R-:W2:Y:S02]  /*9200*/  @!P0 SYNCS.PHASECHK.TRANS64 P0, [R0+URZ], R3 ;  /* 0x00000003000085a7 */ /* 0x000ea400080010ff */
[----:B--2---:R-:W-:Y:S05]  /*9210*/  @!P0 BRA `(.L_x_141) ;  /* 0xfffffffc00f08947 */ /* 0x004fea000383ffff */
[----:B------:R-:W-:Y:S05]  /*9220*/  BRA `(.L_x_142) ;  /* 0xffffff9400887947 */ /* 0x000fea000383ffff */
.L_x_43:
[----:B----4-:R-:W-:-:S07]  /*9230*/  MOV R0, UR5 ;  /* 0x0000000500007c02 */ /* 0x010fce0008000f00 */
.L_x_143:
[----:B-1----:R1:W2:Y:S02]  /*9240*/  SYNCS.PHASECHK.TRANS64.TRYWAIT P0, [R0+URZ], R3 ;  /* 0x00000003000075a7 */ /* 0x0022a400080011ff */
[----:B--2---:R-:W-:Y:S05]  /*9250*/  @!P0 NANOSLEEP.SYNCS 0x989680 ;  /* 0x009896800000895d */ /* 0x004fea0003900000 */
[----:B------:R-:W2:Y:S02]  /*9260*/  @!P0 SYNCS.PHASECHK.TRANS64 P0, [R0+URZ], R3 ;  /* 0x00000003000085a7 */ /* 0x000ea400080010ff */
[----:B--2---:R-:W-:Y:S05]  /*9270*/  @!P0 BRA `(.L_x_143) ;  /* 0xfffffffc00f08947 */ /* 0x004fea000383ffff */
[----:B------:R-:W-:Y:S05]  /*9280*/  BRA `(.L_x_144) ;  /* 0xffffff9400947947 */ /* 0x000fea000383ffff */
.L_x_44:
[----:B----4-:R-:W-:-:S07]  /*9290*/  MOV R0, UR5 ;  /* 0x0000000500007c02 */ /* 0x010fce0008000f00 */
.L_x_145:
[----:B-1----:R1:W2:Y:S02]  /*92a0*/  SYNCS.PHASECHK.TRANS64.TRYWAIT P0, [R0+URZ], R3 ;  /* 0x00000003000075a7 */ /* 0x0022a400080011ff */
[----:B--2---:R-:W-:Y:S05]  /*92b0*/  @!P0 NANOSLEEP.SYNCS 0x989680 ;  /* 0x009896800000895d */ /* 0x004fea0003900000 */
[----:B------:R-:W2:Y:S02]  /*92c0*/  @!P0 SYNCS.PHASECHK.TRANS64 P0, [R0+URZ], R3 ;  /* 0x00000003000085a7 */ /* 0x000ea400080010ff */
[----:B--2---:R-:W-:Y:S05]  /*92d0*/  @!P0 BRA `(.L_x_145) ;  /* 0xfffffffc00f08947 */ /* 0x004fea000383ffff */
[----:B------:R-:W-:Y:S05]  /*92e0*/  BRA `(.L_x_146) ;  /* 0xffffff9400a07947 */ /* 0x000fea000383ffff */
.L_x_45:
[----:B----4-:R-:W-:-:S07]  /*92f0*/  MOV R0, UR5 ;  /* 0x0000000500007c02 */ /* 0x010fce0008000f00 */
.L_x_147:
[----:B-1----:R1:W2:Y:S02]  /*9300*/  SYNCS.PHASECHK.TRANS64.TRYWAIT P0, [R0+URZ], R3 ;  /* 0x00000003000075a7 */ /* 0x0022a400080011ff */
[----:B--2---:R-:W-:Y:S05]  /*9310*/  @!P0 NANOSLEEP.SYNCS 0x989680 ;  /* 0x009896800000895d */ /* 0x004fea0003900000 */
[----:B------:R-:W2:Y:S02]  /*9320*/  @!P0 SYNCS.PHASECHK.TRANS64 P0, [R0+URZ], R3 ;  /* 0x00000003000085a7 */ /* 0x000ea400080010ff */
[----:B--2---:R-:W-:Y:S05]  /*9330*/  @!P0 BRA `(.L_x_147) ;  /* 0xfffffffc00f08947 */ /* 0x004fea000383ffff */
[----:B------:R-:W-:Y:S05]  /*9340*/  BRA `(.L_x_148) ;  /* 0xffffff9400ac7947 */ /* 0x000fea000383ffff */
.L_x_46:
[----:B----4-:R-:W-:-:S07]  /*9350*/  MOV R0, UR5 ;  /* 0x0000000500007c02 */ /* 0x010fce0008000f00 */
.L_x_149:
[----:B-1----:R1:W2:Y:S02]  /*9360*/  SYNCS.PHASECHK.TRANS64.TRYWAIT P0, [R0+URZ], R3 ;  /* 0x00000003000075a7 */ /* 0x0022a400080011ff */
[----:B--2---:R-:W-:Y:S05]  /*9370*/  @!P0 NANOSLEEP.SYNCS 0x989680 ;  /* 0x009896800000895d */ /* 0x004fea0003900000 */
[----:B------:R-:W2:Y:S02]  /*9380*/  @!P0 SYNCS.PHASECHK.TRANS64 P0, [R0+URZ], R3 ;  /* 0x00000003000085a7 */ /* 0x000ea400080010ff */
[----:B--2---:R-:W-:Y:S05]  /*9390*/  @!P0 BRA `(.L_x_149) ;  /* 0xfffffffc00f08947 */ /* 0x004fea000383ffff */
[----:B------:R-:W-:Y:S05]  /*93a0*/  BRA `(.L_x_150) ;  /* 0xffffff9400b87947 */ /* 0x000fea000383ffff */
.L_x_47:
[----:B----4-:R-:W-:-:S07]  /*93b0*/  MOV R0, UR5 ;  /* 0x0000000500007c02 */ /* 0x010fce0008000f00 */
.L_x_151:
[----:B-1----:R1:W2:Y:S02]  /*93c0*/  SYNCS.PHASECHK.TRANS64.TRYWAIT P0, [R0+URZ], R3 ;  /* 0x00000003000075a7 */ /* 0x0022a400080011ff */
[----:B--2---:R-:W-:Y:S05]  /*93d0*/  @!P0 NANOSLEEP.SYNCS 0x989680 ;  /* 0x009896800000895d */ /* 0x004fea0003900000 */
[----:B------:R-:W2:Y:S02]  /*93e0*/  @!P0 SYNCS.PHASECHK.TRANS64 P0, [R0+URZ], R3 ;  /* 0x00000003000085a7 */ /* 0x000ea400080010ff */
[----:B--2---:R-:W-:Y:S05]  /*93f0*/  @!P0 BRA `(.L_x_151) ;  /* 0xfffffffc00f08947 */ /* 0x004fea000383ffff */
[----:B------:R-:W-:Y:S05]  /*9400*/  BRA `(.L_x_152) ;  /* 0xffffff9400c47947 */ /* 0x000fea000383ffff */
.L_x_48:
[----:B----4-:R-:W-:-:S07]  /*9410*/  MOV R0, UR5 ;  /* 0x0000000500007c02 */ /* 0x010fce0008000f00 */
.L_x_153:
[----:B-1----:R1:W2:Y:S02]  /*9420*/  SYNCS.PHASECHK.TRANS64.TRYWAIT P0, [R0+URZ], R3 ;  /* 0x00000003000075a7 */ /* 0x0022a400080011ff */
[----:B--2---:R-:W-:Y:S05]  /*9430*/  @!P0 NANOSLEEP.SYNCS 0x989680 ;  /* 0x009896800000895d */ /* 0x004fea0003900000 */
[----:B------:R-:W2:Y:S02]  /*9440*/  @!P0 SYNCS.PHASECHK.TRANS64 P0, [R0+URZ], R3 ;  /* 0x00000003000085a7 */ /* 0x000ea400080010ff */
[----:B--2---:R-:W-:Y:S05]  /*9450*/  @!P0 BRA `(.L_x_153) ;  /* 0xfffffffc00f08947 */ /* 0x004fea000383ffff */
[----:B------:R-:W-:Y:S05]  /*9460*/  BRA `(.L_x_154) ;  /* 0xffffff9400d07947 */ /* 0x000fea000383ffff */
.L_x_49:
[----:B----4-:R-:W-:-:S07]  /*9470*/  MOV R0, UR5 ;  /* 0x0000000500007c02 */ /* 0x010fce0008000f00 */
.L_x_155:
[----:B-1----:R1:W2:Y:S02]  /*9480*/  SYNCS.PHASECHK.TRANS64.TRYWAIT P0, [R0+URZ], R3 ;  /* 0x00000003000075a7 */ /* 0x0022a400080011ff */
[----:B--2---:R-:W-:Y:S05]  /*9490*/  @!P0 NANOSLEEP.SYNCS 0x989680 ;  /* 0x009896800000895d */ /* 0x004fea0003900000 */
[----:B------:R-:W2:Y:S02]  /*94a0*/  @!P0 SYNCS.PHASECHK.TRANS64 P0, [R0+URZ], R3 ;  /* 0x00000003000085a7 */ /* 0x000ea400080010ff */
[----:B--2---:R-:W-:Y:S05]  /*94b0*/  @!P0 BRA `(.L_x_155) ;  /* 0xfffffffc00f08947 */ /* 0x004fea000383ffff */
[----:B------:R-:W-:Y:S05]  /*94c0*/  BRA `(.L_x_156) ;  /* 0xffffff9400dc7947 */ /* 0x000fea000383ffff */
.L_x_50:
[----:B----4-:R-:W-:-:S07]  /*94d0*/  MOV R0, UR5 ;  /* 0x0000000500007c02 */ /* 0x010fce0008000f00 */
.L_x_157:
[----:B-1----:R1:W2:Y:S02]  /*94e0*/  SYNCS.PHASECHK.TRANS64.TRYWAIT P0, [R0+URZ], R3 ;  /* 0x00000003000075a7 */ /* 0x0022a400080011ff */
[----:B--2---:R-:W-:Y:S05]  /*94f0*/  @!P0 NANOSLEEP.SYNCS 0x989680 ;  /* 0x009896800000895d */ /* 0x004fea0003900000 */
[----:B------:R-:W2:Y:S02]  /*9500*/  @!P0 SYNCS.PHASECHK.TRANS64 P0, [R0+URZ], R3 ;  /* 0x00000003000085a7 */ /* 0x000ea400080010ff */
[----:B--2---:R-:W-:Y:S05]  /*9510*/  @!P0 BRA `(.L_x_157) ;  /* 0xfffffffc00f08947 */ /* 0x004fea000383ffff */
[----:B------:R-:W-:Y:S05]  /*9520*/  BRA `(.L_x_158) ;  /* 0xffffff9400e87947 */ /* 0x000fea000383ffff */
.L_x_51:
[----:B----4-:R-:W-:-:S07]  /*9530*/  MOV R0, UR5 ;  /* 0x0000000500007c02 */ /* 0x010fce0008000f00 */
.L_x_159:
[----:B-1----:R1:W2:Y:S02]  /*9540*/  SYNCS.PHASECHK.TRANS64.TRYWAIT P0, [R0+URZ], R3 ;  /* 0x00000003000075a7 */ /* 0x0022a400080011ff */
[----:B--2---:R-:W-:Y:S05]  /*9550*/  @!P0 NANOSLEEP.SYNCS 0x989680 ;  /* 0x009896800000895d */ /* 0x004fea0003900000 */
[----:B------:R-:W2:Y:S02]  /*9560*/  @!P0 SYNCS.PHASECHK.TRANS64 P0, [R0+URZ], R3 ;  /* 0x00000003000085a7 */ /* 0x000ea400080010ff */
[----:B--2---:R-:W-:Y:S05]  /*9570*/  @!P0 BRA `(.L_x_159) ;  /* 0xfffffffc00f08947 */ /* 0x004fea000383ffff */
[----:B------:R-:W-:Y:S05]  /*9580*/  BRA `(.L_x_160) ;  /* 0xffffff9400f47947 */ /* 0x000fea000383ffff */
.L_x_52:
[----:B----4-:R-:W-:-:S07]  /*9590*/  MOV R0, UR5 ;  /* 0x0000000500007c02 */ /* 0x010fce0008000f00 */
.L_x_161:
[----:B-1----:R1:W2:Y:S02]  /*95a0*/  SYNCS.PHASECHK.TRANS64.TRYWAIT P0, [R0+URZ], R3 ;  /* 0x00000003000075a7 */ /* 0x0022a400080011ff */
[----:B--2---:R-:W-:Y:S05]  /*95b0*/  @!P0 NANOSLEEP.SYNCS 0x989680 ;  /* 0x009896800000895d */ /* 0x004fea0003900000 */
[----:B------:R-:W2:Y:S02]  /*95c0*/  @!P0 SYNCS.PHASECHK.TRANS64 P0, [R0+URZ], R3 ;  /* 0x00000003000085a7 */ /* 0x000ea400080010ff */
[----:B--2---:R-:W-:Y:S05]  /*95d0*/  @!P0 BRA `(.L_x_161) ;  /* 0xfffffffc00f08947 */ /* 0x004fea000383ffff */
[----:B------:R-:W-:Y:S05]  /*95e0*/  BRA `(.L_x_162) ;  /* 0xffffff9800007947 */ /* 0x000fea000383ffff */
.L_x_53:
[----:B----4-:R-:W-:-:S07]  /*95f0*/  MOV R0, UR5 ;  /* 0x0000000500007c02 */ /* 0x010fce0008000f00 */
.L_x_163:
[----:B-1----:R1:W2:Y:S02]  /*9600*/  SYNCS.PHASECHK.TRANS64.TRYWAIT P0, [R0+URZ], R3 ;  /* 0x00000003000075a7 */ /* 0x0022a400080011ff */
[----:B--2---:R-:W-:Y:S05]  /*9610*/  @!P0 NANOSLEEP.SYNCS 0x989680 ;  /* 0x009896800000895d */ /* 0x004fea0003900000 */
[----:B------:R-:W2:Y:S02]  /*9620*/  @!P0 SYNCS.PHASECHK.TRANS64 P0, [R0+URZ], R3 ;  /* 0x00000003000085a7 */ /* 0x000ea400080010ff */
[----:B--2---:R-:W-:Y:S05]  /*9630*/  @!P0 BRA `(.L_x_163) ;  /* 0xfffffffc00f08947 */ /* 0x004fea000383ffff */
[----:B------:R-:W-:Y:S05]  /*9640*/  BRA `(.L_x_164) ;  /* 0xffffff98000c7947 */ /* 0x000fea000383ffff */
.L_x_54:
[----:B----4-:R-:W-:-:S07]  /*9650*/  MOV R0, UR5 ;  /* 0x0000000500007c02 */ /* 0x010fce0008000f00 */
.L_x_165:
[----:B-1----:R1:W2:Y:S02]  /*9660*/  SYNCS.PHASECHK.TRANS64.TRYWAIT P0, [R0+URZ], R3 ;  /* 0x00000003000075a7 */ /* 0x0022a400080011ff */
[----:B--2---:R-:W-:Y:S05]  /*9670*/  @!P0 NANOSLEEP.SYNCS 0x989680 ;  /* 0x009896800000895d */ /* 0x004fea0003900000 */
[----:B------:R-:W2:Y:S02]  /*9680*/  @!P0 SYNCS.PHASECHK.TRANS64 P0, [R0+URZ], R3 ;  /* 0x00000003000085a7 */ /* 0x000ea400080010ff */
[----:B--2---:R-:W-:Y:S05]  /*9690*/  @!P0 BRA `(.L_x_165) ;  /* 0xfffffffc00f08947 */ /* 0x004fea000383ffff */
[----:B------:R-:W-:Y:S05]  /*96a0*/  BRA `(.L_x_166) ;  /* 0xffffff9800187947 */ /* 0x000fea000383ffff */
.L_x_55:
[----:B----4-:R-:W-:-:S07]  /*96b0*/  MOV R0, UR5 ;  /* 0x0000000500007c02 */ /* 0x010fce0008000f00 */
.L_x_167:
[----:B-1----:R1:W2:Y:S02]  /*96c0*/  SYNCS.PHASECHK.TRANS64.TRYWAIT P0, [R0+URZ], R3 ;  /* 0x00000003000075a7 */ /* 0x0022a400080011ff */
[----:B--2---:R-:W-:Y:S05]  /*96d0*/  @!P0 NANOSLEEP.SYNCS 0x989680 ;  /* 0x009896800000895d */ /* 0x004fea0003900000 */
[----:B------:R-:W2:Y:S02]  /*96e0*/  @!P0 SYNCS.PHASECHK.TRANS64 P0, [R0+URZ], R3 ;  /* 0x00000003000085a7 */ /* 0x000ea400080010ff */
[----:B--2---:R-:W-:Y:S05]  /*96f0*/  @!P0 BRA `(.L_x_167) ;  /* 0xfffffffc00f08947 */ /* 0x004fea000383ffff */
[----:B------:R-:W-:Y:S05]  /*9700*/  BRA `(.L_x_168) ;  /* 0xffffff9800247947 */ /* 0x000fea000383ffff */
.L_x_56:
[----:B----4-:R-:W-:-:S07]  /*9710*/  MOV R0, UR5 ;  /* 0x0000000500007c02 */ /* 0x010fce0008000f00 */
.L_x_169:
[----:B-1----:R1:W2:Y:S02]  /*9720*/  SYNCS.PHASECHK.TRANS64.TRYWAIT P0, [R0+URZ], R3 ;  /* 0x00000003000075a7 */ /* 0x0022a400080011ff */
[----:B--2---:R-:W-:Y:S05]  /*9730*/  @!P0 NANOSLEEP.SYNCS 0x989680 ;  /* 0x009896800000895d */ /* 0x004fea0003900000 */
[----:B------:R-:W2:Y:S02]  /*9740*/  @!P0 SYNCS.PHASECHK.TRANS64 P0, [R0+URZ], R3 ;  /* 0x00000003000085a7 */ /* 0x000ea400080010ff */
[----:B--2---:R-:W-:Y:S05]  /*9750*/  @!P0 BRA `(.L_x_169) ;  /* 0xfffffffc00f08947 */ /* 0x004fea000383ffff */
[----:B------:R-:W-:Y:S05]  /*9760*/  BRA `(.L_x_170) ;  /* 0xffffff9800307947 */ /* 0x000fea000383ffff */
.L_x_57:
[----:B----4-:R-:W-:-:S07]  /*9770*/  MOV R0, UR5 ;  /* 0x0000000500007c02 */ /* 0x010fce0008000f00 */
.L_x_171:
[----:B-1----:R1:W2:Y:S02]  /*9780*/  SYNCS.PHASECHK.TRANS64.TRYWAIT P0, [R0+URZ], R3 ;  /* 0x00000003000075a7 */ /* 0x0022a400080011ff */
[----:B--2---:R-:W-:Y:S05]  /*9790*/  @!P0 NANOSLEEP.SYNCS 0x989680 ;  /* 0x009896800000895d */ /* 0x004fea0003900000 */
[----:B------:R-:W2:Y:S02]  /*97a0*/  @!P0 SYNCS.PHASECHK.TRANS64 P0, [R0+URZ], R3 ;  /* 0x00000003000085a7 */ /* 0x000ea400080010ff */
[----:B--2---:R-:W-:Y:S05]  /*97b0*/  @!P0 BRA `(.L_x_171) ;  /* 0xfffffffc00f08947 */ /* 0x004fea000383ffff */
[----:B------:R-:W-:Y:S05]  /*97c0*/  BRA `(.L_x_172) ;  /* 0xffffff98003c7947 */ /* 0x000fea000383ffff */
.L_x_58:
[----:B----4-:R-:W-:-:S07]  /*97d0*/  MOV R0, UR5 ;  /* 0x0000000500007c02 */ /* 0x010fce0008000f00 */
.L_x_173:
[----:B-1----:R1:W2:Y:S02]  /*97e0*/  SYNCS.PHASECHK.TRANS64.TRYWAIT P0, [R0+URZ], R3 ;  /* 0x00000003000075a7 */ /* 0x0022a400080011ff */
[----:B--2---:R-:W-:Y:S05]  /*97f0*/  @!P0 NANOSLEEP.SYNCS 0x989680 ;  /* 0x009896800000895d */ /* 0x004fea0003900000 */
[----:B------:R-:W2:Y:S02]  /*9800*/  @!P0 SYNCS.PHASECHK.TRANS64 P0, [R0+URZ], R3 ;  /* 0x00000003000085a7 */ /* 0x000ea400080010ff */
[----:B--2---:R-:W-:Y:S05]  /*9810*/  @!P0 BRA `(.L_x_173) ;  /* 0xfffffffc00f08947 */ /* 0x004fea000383ffff */
[----:B------:R-:W-:Y:S05]  /*9820*/  BRA `(.L_x_174) ;  /* 0xffffff9800487947 */ /* 0x000fea000383ffff */
.L_x_59:
[----:B----4-:R-:W-:-:S07]  /*9830*/  MOV R0, UR5 ;  /* 0x0000000500007c02 */ /* 0x010fce0008000f00 */
.L_x_175:
[----:B-1----:R1:W2:Y:S02]  /*9840*/  SYNCS.PHASECHK.TRANS64.TRYWAIT P0, [R0+URZ], R3 ;  /* 0x00000003000075a7 */ /* 0x0022a400080011ff */
[----:B--2---:R-:W-:Y:S05]  /*9850*/  @!P0 NANOSLEEP.SYNCS 0x989680 ;  /* 0x009896800000895d */ /* 0x004fea0003900000 */
[----:B------:R-:W2:Y:S02]  /*9860*/  @!P0 SYNCS.PHASECHK.TRANS64 P0, [R0+URZ], R3 ;  /* 0x00000003000085a7 */ /* 0x000ea400080010ff */
[----:B--2---:R-:W-:Y:S05]  /*9870*/  @!P0 BRA `(.L_x_175) ;  /* 0xfffffffc00f08947 */ /* 0x004fea000383ffff */
[----:B------:R-:W-:Y:S05]  /*9880*/  BRA `(.L_x_176) ;  /* 0xffffff9800547947 */ /* 0x000fea000383ffff */
.L_x_62:
[----:B-1----:R1:W2:Y:S02]  /*9890*/  SYNCS.PHASECHK.TRANS64.TRYWAIT P0, [R0+URZ+0x210], R5 ;  /* 0x00021005000075a7 */ /* 0x0022a400080011ff */
[----:B--2---:R-:W-:Y:S05]  /*98a0*/  @!P0 NANOSLEEP.SYNCS 0x989680 ;  /* 0x009896800000895d */ /* 0x004fea0003900000 */
[----:B------:R-:W2:Y:S02]  /*98b0*/  @!P0 SYNCS.PHASECHK.TRANS64 P0, [R0+URZ+0x210], R5 ;  /* 0x00021005000085a7 */ /* 0x000ea400080010ff */
[----:B--2---:R-:W-:Y:S05]  /*98c0*/  @!P0 BRA `(.L_x_62) ;  /* 0xfffffffc00f08947 */ /* 0x004fea000383ffff */
[----:B------:R-:W-:Y:S05]  /*98d0*/  BRA `(.L_x_177) ;  /* 0xffffff9800b07947 */ /* 0x000fea000383ffff */
.L_x_63:
[----:B------:R-:W-:-:S07]  /*98e0*/  MOV R0, UR5 ;  /* 0x0000000500007c02 */ /* 0x000fce0008000f00 */
.L_x_178:
[----:B-1----:R1:W2:Y:S02]  /*98f0*/  SYNCS.PHASECHK.TRANS64.TRYWAIT P0, [R0+URZ+0x1c0], R5 ;  /* 0x0001c005000075a7 */ /* 0x0022a400080011ff */
[----:B--2---:R-:W-:Y:S05]  /*9900*/  @!P0 NANOSLEEP.SYNCS 0x989680 ;  /* 0x009896800000895d */ /* 0x004fea0003900000 */
[----:B------:R-:W2:Y:S02]  /*9910*/  @!P0 SYNCS.PHASECHK.TRANS64 P0, [R0+URZ+0x1c0], R5 ;  /* 0x0001c005000085a7 */ /* 0x000ea400080010ff */
[----:B--2---:R-:W-:Y:S05]  /*9920*/  @!P0 BRA `(.L_x_178) ;  /* 0xfffffffc00f08947 */ /* 0x004fea000383ffff */
[----:B------:R-:W-:Y:S05]  /*9930*/  BRA `(.L_x_179) ;  /* 0xffffff9800c07947 */ /* 0x000fea000383ffff */
.L_x_64:
[----:B-1----:R1:W2:Y:S02]  /*9940*/  SYNCS.PHASECHK.TRANS64.TRYWAIT P1, [R0+URZ+0x1b0], R5 ;  /* 0x0001b005000075a7 */ /* 0x0022a400080211ff */
[----:B--2---:R-:W-:Y:S05]  /*9950*/  @!P1 NANOSLEEP.SYNCS 0x989680 ;  /* 0x009896800000995d */ /* 0x004fea0003900000 */
[----:B------:R-:W2:Y:S02]  /*9960*/  @!P1 SYNCS.PHASECHK.TRANS64 P1, [R0+URZ+0x1b0], R5 ;  /* 0x0001b005000095a7 */ /* 0x000ea400080210ff */
[----:B--2---:R-:W-:Y:S05]  /*9970*/  @!P1 BRA `(.L_x_64) ;  /* 0xfffffffc00f09947 */ /* 0x004fea000383ffff */
[----:B------:R-:W-:Y:S05]  /*9980*/  BRA `(.L_x_180) ;  /* 0xffffff9800f07947 */ /* 0x000fea000383ffff */
.L_x_67:
[----:B------:R-:W-:-:S07]  /*9990*/  MOV R0, UR5 ;  /* 0x0000000500007c02 */ /* 0x000fce0008000f00 */
.L_x_181:
[----:B-1----:R1:W2:Y:S02]  /*99a0*/  SYNCS.PHASECHK.TRANS64.TRYWAIT P0, [R0+URZ+0x1c0], R3 ;  /* 0x0001c003000075a7 */ /* 0x0022a400080011ff */
[----:B--2---:R-:W-:Y:S05]  /*99b0*/  @!P0 NANOSLEEP.SYNCS 0x989680 ;  /* 0x009896800000895d */ /* 0x004fea0003900000 */
[----:B------:R-:W2:Y:S02]  /*99c0*/  @!P0 SYNCS.PHASECHK.TRANS64 P0, [R0+URZ+0x1c0], R3 ;  /* 0x0001c003000085a7 */ /* 0x000ea400080010ff */
[----:B--2---:R-:W-:Y:S05]  /*99d0*/  @!P0 BRA `(.L_x_181) ;  /* 0xfffffffc00f08947 */ /* 0x004fea000383ffff */
[----:B------:R-:W-:Y:S05]  /*99e0*/  BRA `(.L_x_66) ;  /* 0xffffff9c00447947 */ /* 0x000fea000383ffff */
.L_x_74:
[----:B-1----:R1:W2:Y:S02]  /*99f0*/  SYNCS.PHASECHK.TRANS64.TRYWAIT P1, [R0+URZ+0x1b0], R5 ;  /* 0x0001b005000075a7 */ /* 0x0022a400080211ff */
[----:B--2---:R-:W-:Y:S05]  /*9a00*/  @!P1 NANOSLEEP.SYNCS 0x989680 ;  /* 0x009896800000995d */ /* 0x004fea0003900000 */
[----:B------:R-:W2:Y:S02]  /*9a10*/  @!P1 SYNCS.PHASECHK.TRANS64 P1, [R0+URZ+0x1b0], R5 ;  /* 0x0001b005000095a7 */ /* 0x000ea400080210ff */
[----:B--2---:R-:W-:Y:S05]  /*9a20*/  @!P1 BRA `(.L_x_74) ;  /* 0xfffffffc00f09947 */ /* 0x004fea000383ffff */
[----:B------:R-:W-:Y:S05]  /*9a30*/  BRA `(.L_x_182) ;  /* 0xffffffa0009c7947 */ /* 0x000fea000383ffff */
.L_x_75:
[----:B------:R-:W-:-:S07]  /*9a40*/  MOV R3, UR9 ;  /* 0x0000000900037c02 */ /* 0x000fce0008000f00 */
.L_x_183:
[----:B-1----:R1:W2:Y:S02]  /*9a50*/  SYNCS.PHASECHK.TRANS64.TRYWAIT P0, [R3+URZ+0x1f0], R0 ;  /* 0x0001f000030075a7 */ /* 0x0022a400080011ff */
[----:B--2---:R-:W-:Y:S05]  /*9a60*/  @!P0 NANOSLEEP.SYNCS 0x989680 ;  /* 0x009896800000895d */ /* 0x004fea0003900000 */
[----:B------:R-:W2:Y:S02]  /*9a70*/  @!P0 SYNCS.PHASECHK.TRANS64 P0, [R3+URZ+0x1f0], R0 ;  /* 0x0001f000030085a7 */ /* 0x000ea400080010ff */
[----:B--2---:R-:W-:Y:S05]  /*9a80*/  @!P0 BRA `(.L_x_183) ;  /* 0xfffffffc00f08947 */ /* 0x004fea000383ffff */
[----:B------:R-:W-:Y:S05]  /*9a90*/  BRA `(.L_x_184) ;  /* 0xffffffa000d07947 */ /* 0x000fea000383ffff */
.L_x_78:
[----:B------:R-:W-:Y:S07]  /*9aa0*/  MOV R0, UR7 ;  /* 0x0000000700007c02 */ /* 0x000fee0008000f00 */
.L_x_185:
[----:B-1----:R1:W2:Y:S02]  /*9ab0*/  SYNCS.PHASECHK.TRANS64.TRYWAIT P0, [R0+URZ], R3 ;  /* 0x00000003000075a7 */ /* 0x0022a400080011ff */
[----:B--2---:R-:W-:Y:S05]  /*9ac0*/  @!P0 NANOSLEEP.SYNCS 0x989680 ;  /* 0x009896800000895d */ /* 0x004fea0003900000 */
[----:B------:R-:W2:Y:S02]  /*9ad0*/  @!P0 SYNCS.PHASECHK.TRANS64 P0, [R0+URZ], R3 ;  /* 0x00000003000085a7 */ /* 0x000ea400080010ff */
[----:B--2---:R-:W-:Y:S05]  /*9ae0*/  @!P0 BRA `(.L_x_185) ;  /* 0xfffffffc00f08947 */ /* 0x004fea000383ffff */
[----:B------:R-:W-:Y:S05]  /*9af0*/  BRA `(.L_x_77) ;  /* 0xffffffa000f07947 */ /* 0x000fea000383ffff */
.L_x_81:
[----:B------:R-:W-:-:S07]  /*9b00*/  MOV R0, UR5 ;  /* 0x0000000500007c02 */ /* 0x000fce0008000f00 */
.L_x_186:
[----:B--2---:R2:W3:Y:S02]  /*9b10*/  SYNCS.PHASECHK.TRANS64.TRYWAIT P0, [R0+URZ], R3 ;  /* 0x00000003000075a7 */ /* 0x0044e400080011ff */
[----:B---3--:R-:W-:Y:S05]  /*9b20*/  @!P0 NANOSLEEP.SYNCS 0x989680 ;  /* 0x009896800000895d */ /* 0x008fea0003900000 */
[----:B------:R-:W3:Y:S02]  /*9b30*/  @!P0 SYNCS.PHASECHK.TRANS64 P0, [R0+URZ], R3 ;  /* 0x00000003000085a7 */ /* 0x000ee400080010ff */
[----:B---3--:R-:W-:Y:S05]  /*9b40*/  @!P0 BRA `(.L_x_186) ;  /* 0xfffffffc00f08947 */ /* 0x008fea000383ffff */
[----:B------:R-:W-:Y:S05]  /*9b50*/  BRA `(.L_x_187) ;  /* 0xffffffa400907947 */ /* 0x000fea000383ffff */
.L_x_82:
[----:B------:R-:W-:-:S07]  /*9b60*/  MOV R0, UR5 ;  /* 0x0000000500007c02 */ /* 0x000fce0008000f00 */
.L_x_188:
[----:B--2---:R2:W3:Y:S02]  /*9b70*/  SYNCS.PHASECHK.TRANS64.TRYWAIT P0, [R0+URZ], R3 ;  /* 0x00000003000075a7 */ /* 0x0044e400080011ff */
[----:B---3--:R-:W-:Y:S05]  /*9b80*/  @!P0 NANOSLEEP.SYNCS 0x989680 ;  /* 0x009896800000895d */ /* 0x008fea0003900000 */
[----:B------:R-:W3:Y:S02]  /*9b90*/  @!P0 SYNCS.PHASECHK.TRANS64 P0, [R0+URZ], R3 ;  /* 0x00000003000085a7 */ /* 0x000ee400080010ff */
[----:B---3--:R-:W-:Y:S05]  /*9ba0*/  @!P0 BRA `(.L_x_188) ;  /* 0xfffffffc00f08947 */ /* 0x008fea000383ffff */
[----:B------:R-:W-:Y:S05]  /*9bb0*/  BRA `(.L_x_189) ;  /* 0xffffffa4009c7947 */ /* 0x000fea000383ffff */
.L_x_83:
[----:B------:R-:W-:-:S07]  /*9bc0*/  MOV R0, UR5 ;  /* 0x0000000500007c02 */ /* 0x000fce0008000f00 */
.L_x_190:
[----:B--2---:R2:W3:Y:S02]  /*9bd0*/  SYNCS.PHASECHK.TRANS64.TRYWAIT P0, [R0+URZ], R3 ;  /* 0x00000003000075a7 */ /* 0x0044e400080011ff */
[----:B---3--:R-:W-:Y:S05]  /*9be0*/  @!P0 NANOSLEEP.SYNCS 0x989680 ;  /* 0x009896800000895d */ /* 0x008fea0003900000 */
[----:B------:R-:W3:Y:S02]  /*9bf0*/  @!P0 SYNCS.PHASECHK.TRANS64 P0, [R0+URZ], R3 ;  /* 0x00000003000085a7 */ /* 0x000ee400080010ff */
[----:B---3--:R-:W-:Y:S05]  /*9c00*/  @!P0 BRA `(.L_x_190) ;  /* 0xfffffffc00f08947 */ /* 0x008fea000383ffff */
[----:B------:R-:W-:Y:S05]  /*9c10*/  BRA `(.L_x_191) ;  /* 0xffffffa400a87947 */ /* 0x000fea000383ffff */
.L_x_84:
[----:B------:R-:W-:-:S07]  /*9c20*/  MOV R0, UR7 ;  /* 0x0000000700007c02 */ /* 0x000fce0008000f00 */
.L_x_192:
[----:B--2---:R2:W3:Y:S02]  /*9c30*/  SYNCS.PHASECHK.TRANS64.TRYWAIT P0, [R0+URZ], R3 ;  /* 0x00000003000075a7 */ /* 0x0044e400080011ff */
[----:B---3--:R-:W-:Y:S05]  /*9c40*/  @!P0 NANOSLEEP.SYNCS 0x989680 ;  /* 0x009896800000895d */ /* 0x008fea0003900000 */
[----:B------:R-:W3:Y:S02]  /*9c50*/  @!P0 SYNCS.PHASECHK.TRANS64 P0, [R0+URZ], R3 ;  /* 0x00000003000085a7 */ /* 0x000ee400080010ff */
[----:B---3--:R-:W-:Y:S05]  /*9c60*/  @!P0 BRA `(.L_x_192) ;  /* 0xfffffffc00f08947 */ /* 0x008fea000383ffff */
[----:B------:R-:W-:Y:S05]  /*9c70*/  BRA `(.L_x_193) ;  /* 0xffffffa400b47947 */ /* 0x000fea000383ffff */
.L_x_89:
[----:B--2---:R2:W3:Y:S02]  /*9c80*/  SYNCS.PHASECHK.TRANS64.TRYWAIT P0, [R0+URZ+0x1b0], R3 ;  /* 0x0001b003000075a7 */ /* 0x0044e400080011ff */
[----:B---3--:R-:W-:Y:S05]  /*9c90*/  @!P0 NANOSLEEP.SYNCS 0x989680 ;  /* 0x009896800000895d */ /* 0x008fea0003900000 */
[----:B------:R-:W3:Y:S02]  /*9ca0*/  @!P0 SYNCS.PHASECHK.TRANS64 P0, [R0+URZ+0x1b0], R3 ;  /* 0x0001b003000085a7 */ /* 0x000ee400080010ff */
[----:B---3--:R-:W-:Y:S05]  /*9cb0*/  @!P0 BRA `(.L_x_89) ;  /* 0xfffffffc00f08947 */ /* 0x008fea000383ffff */
[----:B------:R-:W-:Y:S05]  /*9cc0*/  BRA `(.L_x_194) ;  /* 0xffffffa800b87947 */ /* 0x000fea000383ffff */
.L_x_92:
[----:B------:R-:W-:Y:S07]  /*9cd0*/  MOV R0, UR7 ;  /* 0x0000000700007c02 */ /* 0x000fee0008000f00 */
.L_x_195:
[----:B--2---:R2:W3:Y:S02]  /*9ce0*/  SYNCS.PHASECHK.TRANS64.TRYWAIT P0, [R0+URZ+0x1a8], R3 ;  /* 0x0001a803000075a7 */ /* 0x0044e400080011ff */
[----:B---3--:R-:W-:Y:S05]  /*9cf0*/  @!P0 NANOSLEEP.SYNCS 0x989680 ;  /* 0x009896800000895d */ /* 0x008fea0003900000 */
[----:B------:R-:W3:Y:S02]  /*9d00*/  @!P0 SYNCS.PHASECHK.TRANS64 P0, [R0+URZ+0x1a8], R3 ;  /* 0x0001a803000085a7 */ /* 0x000ee400080010ff */
[----:B---3--:R-:W-:Y:S05]  /*9d10*/  @!P0 BRA `(.L_x_195) ;  /* 0xfffffffc00f08947 */ /* 0x008fea000383ffff */
[----:B------:R-:W-:Y:S05]  /*9d20*/  BRA `(.L_x_91) ;  /* 0xffffffac00987947 */ /* 0x000fea000383ffff */
.L_x_95:
[----:B--2---:R-:W-:Y:S07]  /*9d30*/  MOV R3, UR7 ;  /* 0x0000000700037c02 */ /* 0x004fee0008000f00 */
.L_x_196:
[----:B-1----:R1:W2:Y:S02]  /*9d40*/  SYNCS.PHASECHK.TRANS64.TRYWAIT P0, [R3+URZ+0x190], R12 ;  /* 0x0001900c030075a7 */ /* 0x0022a400080011ff */
[----:B--2---:R-:W-:Y:S05]  /*9d50*/  @!P0 NANOSLEEP.SYNCS 0x989680 ;  /* 0x009896800000895d */ /* 0x004fea0003900000 */
[----:B------:R-:W2:Y:S02]  /*9d60*/  @!P0 SYNCS.PHASECHK.TRANS64 P0, [R3+URZ+0x190], R12 ;  /* 0x0001900c030085a7 */ /* 0x000ea400080010ff */
[----:B--2---:R-:W-:Y:S05]  /*9d70*/  @!P0 BRA `(.L_x_196) ;  /* 0xfffffffc00f08947 */ /* 0x004fea000383ffff */
[----:B------:R-:W-:Y:S05]  /*9d80*/  BRA `(.L_x_197) ;  /* 0xffffffb000107947 */ /* 0x000fea000383ffff */
.L_x_96:
[----:B------:R-:W-:Y:S07]  /*9d90*/  MOV R3, UR7 ;  /* 0x0000000700037c02 */ /* 0x000fee0008000f00 */
.L_x_198:
[----:B-1----:R1:W2:Y:S02]  /*9da0*/  SYNCS.PHASECHK.TRANS64.TRYWAIT P0, [R3+URZ+0x198], R12 ;  /* 0x0001980c030075a7 */ /* 0x0022a400080011ff */
[----:B--2---:R-:W-:Y:S05]  /*9db0*/  @!P0 NANOSLEEP.SYNCS 0x989680 ;  /* 0x009896800000895d */ /* 0x004fea0003900000 */
[----:B------:R-:W2:Y:S02]  /*9dc0*/  @!P0 SYNCS.PHASECHK.TRANS64 P0, [R3+URZ+0x198], R12 ;  /* 0x0001980c030085a7 */ /* 0x000ea400080010ff */
[----:B--2---:R-:W-:Y:S05]  /*9dd0*/  @!P0 BRA `(.L_x_198) ;  /* 0xfffffffc00f08947 */ /* 0x004fea000383ffff */
[----:B------:R-:W-:Y:S05]  /*9de0*/  BRA `(.L_x_199) ;  /* 0xffffffb000907947 */ /* 0x000fea000383ffff */
.L_x_98:
[----:B------:R-:W-:-:S07]  /*9df0*/  MOV R0, UR7 ;  /* 0x0000000700007c02 */ /* 0x000fce0008000f00 */
.L_x_200:
[----:B-1----:R1:W3:Y:S02]  /*9e00*/  SYNCS.PHASECHK.TRANS64.TRYWAIT P0, [R0+URZ+0x190], R3 ;  /* 0x00019003000075a7 */ /* 0x0022e400080011ff */
[----:B---3--:R-:W-:Y:S05]  /*9e10*/  @!P0 NANOSLEEP.SYNCS 0x989680 ;  /* 0x009896800000895d */ /* 0x008fea0003900000 */
[----:B------:R-:W3:Y:S02]  /*9e20*/  @!P0 SYNCS.PHASECHK.TRANS64 P0, [R0+URZ+0x190], R3 ;  /* 0x00019003000085a7 */ /* 0x000ee400080010ff */
[----:B---3--:R-:W-:Y:S05]  /*9e30*/  @!P0 BRA `(.L_x_200) ;  /* 0xfffffffc00f08947 */ /* 0x008fea000383ffff */
[----:B------:R-:W-:Y:S05]  /*9e40*/  BRA `(.L_x_201) ;  /* 0xffffffb400007947 */ /* 0x000fea000383ffff */
.L_x_100:
[----:B--2---:R2:W4:Y:S02]  /*9e50*/  SYNCS.PHASECHK.TRANS64.TRYWAIT P0, [R0+URZ+0x1b0], R3 ;  /* 0x0001b003000075a7 */ /* 0x00452400080011ff */
[----:B----4-:R-:W-:Y:S05]  /*9e60*/  @!P0 NANOSLEEP.SYNCS 0x989680 ;  /* 0x009896800000895d */ /* 0x010fea0003900000 */
[----:B------:R-:W4:Y:S02]  /*9e70*/  @!P0 SYNCS.PHASECHK.TRANS64 P0, [R0+URZ+0x1b0], R3 ;  /* 0x0001b003000085a7 */ /* 0x000f2400080010ff */
[----:B----4-:R-:W-:Y:S05]  /*9e80*/  @!P0 BRA `(.L_x_100) ;  /* 0xfffffffc00f08947 */ /* 0x010fea000383ffff */
[----:B------:R-:W-:Y:S05]  /*9e90*/  BRA `(.L_x_202) ;  /* 0xffffffb400c87947 */ /* 0x000fea000383ffff */
.L_x_111:
[----:B-1----:R1:W3:Y:S02]  /*9ea0*/  SYNCS.PHASECHK.TRANS64.TRYWAIT P1, [R3+URZ+0x180], R0 ;  /* 0x00018000030075a7 */ /* 0x0022e400080211ff */
[----:B---3--:R-:W-:Y:S05]  /*9eb0*/  @!P1 NANOSLEEP.SYNCS 0x989680 ;  /* 0x009896800000995d */ /* 0x008fea0003900000 */
[----:B------:R-:W3:Y:S02]  /*9ec0*/  @!P1 SYNCS.PHASECHK.TRANS64 P1, [R3+URZ+0x180], R0 ;  /* 0x00018000030095a7 */ /* 0x000ee400080210ff */
[----:B---3--:R-:W-:Y:S05]  /*9ed0*/  @!P1 BRA `(.L_x_111) ;  /* 0xfffffffc00f09947 */ /* 0x008fea000383ffff */
[----:B------:R-:W-:Y:S05]  /*9ee0*/  BRA `(.L_x_110) ;  /* 0xffffffc000ec7947 */ /* 0x000fea000383ffff */
.L_x_113:
[----:B-1----:R1:W4:Y:S02]  /*9ef0*/  SYNCS.PHASECHK.TRANS64.TRYWAIT P0, [R207+URZ+0x1d0], R2 ;  /* 0x0001d002cf0075a7 */ /* 0x00232400080011ff */
[----:B----4-:R-:W-:Y:S05]  /*9f00*/  @!P0 NANOSLEEP.SYNCS 0x989680 ;  /* 0x009896800000895d */ /* 0x010fea0003900000 */
[----:B------:R-:W4:Y:S02]  /*9f10*/  @!P0 SYNCS.PHASECHK.TRANS64 P0, [R207+URZ+0x1d0], R2 ;  /* 0x0001d002cf0085a7 */ /* 0x000f2400080010ff */
[----:B----4-:R-:W-:Y:S05]  /*9f20*/  @!P0 BRA `(.L_x_113) ;  /* 0xfffffffc00f08947 */ /* 0x010fea000383ffff */
[----:B------:R-:W-:Y:S05]  /*9f30*/  BRA `(.L_x_112) ;  /* 0xffffffc400487947 */ /* 0x000fea000383ffff */
.L_x_122:
[----:B--2---:R2:W3:Y:S02]  /*9f40*/  SYNCS.PHASECHK.TRANS64.TRYWAIT P0, [R210+URZ+0x180], R3 ;  /* 0x00018003d20075a7 */ /* 0x0044e400080011ff */
[----:B---3--:R-:W-:Y:S05]  /*9f50*/  @!P0 NANOSLEEP.SYNCS 0x989680 ;  /* 0x009896800000895d */ /* 0x008fea0003900000 */
[----:B------:R-:W3:Y:S02]  /*9f60*/  @!P0 SYNCS.PHASECHK.TRANS64 P0, [R210+URZ+0x180], R3 ;  /* 0x00018003d20085a7 */ /* 0x000ee400080010ff */
[----:B---3--:R-:W-:Y:S05]  /*9f70*/  @!P0 BRA `(.L_x_122) ;  /* 0xfffffffc00f08947 */ /* 0x008fea000383ffff */
[----:B------:R-:W-:Y:S05]  /*9f80*/  BRA `(.L_x_121) ;  /* 0xffffffd800547947 */ /* 0x000fea000383ffff */
        .weak           $__internal_0_$__cuda_sm10x_tcgen05_guardrail_trap_col_being_dealloced_not_returned_by_alloc
        .type           $__internal_0_$__cuda_sm10x_tcgen05_guardrail_trap_col_being_dealloced_not_returned_by_alloc,@function
        .size           $__internal_0_$__cuda_sm10x_tcgen05_guardrail_trap_col_being_dealloced_not_returned_by_alloc,($__internal_1_$__cuda_sm10x_tcgen05_guardrail_trap_phase_invalid_during_alloc - $__internal_0_$__cuda_sm10x_tcgen05_guardrail_trap_col_being_dealloced_not_returned_by_alloc)
$__internal_0_$__cuda_sm10x_tcgen05_guardrail_trap_col_being_dealloced_not_returned_by_alloc:
[----:B------:R-:W-:Y:S05]  /*9f90*/  BPT.TRAP 0x1 ;  /* 0x000000040000795c */ /* 0x000fea0000300000 */
[----:B------:R-:W-:-:S04]  /*9fa0*/  HFMA2 R3, -RZ, RZ, 0, 0 ;  /* 0x00000000ff037431 */ /* 0x000fc800000001ff */
[----:B------:R-:W-:Y:S05]  /*9fb0*/  RET.REL.NODEC R2 `(_ZN7cutlass13device_kernelINS_4gemm6kernel13GemmUniversalIN4cute5tupleIJiiiiEEENS1_10collective13CollectiveMmaINS1_35MainloopSm100TmaUmmaWarpSpecializedILi24ELi2ELi4ENS5_IJNS4_1CILi1EEESB_SB_EEEEENS5_IJNSA_ILi128EEESE_NSA_ILi32EEEEEENS_12float_e5m2_tENS5_IJlSB_lEEESH_SI_NS4_8TiledMMAINS4_8MMA_AtomIJNS4_10MMA_TraitsINS4_19SM100_MMA_F8F6F4_SSEJSH_SH_fSE_SE_NS4_17integral_constantINS4_4UMMA5MajorELSP_0EEESQ_NSN_INSO_7ScaleInELSR_0EEESS_EEEEEENS4_6LayoutISC_NS5_IJNSA_ILi0EEESW_SW_EEEEENS5_IJNS4_10UnderscoreESZ_SZ_EEEEENS4_13SM90_TMA_LOADENS4_14ComposedLayoutINS4_7SwizzleILi1ELi4ELi3EEENS4_18smem_ptr_flag_bitsILi8EEENSV_INS5_IJNSA_ILi8EEESF_EEENS5_IJSF_SB_EEEEEEEvNS4_8identityES12_S1C_vS1D_EENS_8epilogue10collective18CollectiveEpilogueINS1F_23Sm100TmaWarpSpecializedILi2ELi2ELi64ELb0ELb0EEEJSG_NS5_IJNSV_ISE_SB_EENSV_INSA_ILi64EEESB_EEEEESH_SI_SH_SI_NS1F_6fusion15FusionCallbacksIS1J_NS1O_17LinearCombinationISH_fSH_fLNS_15FloatRoundStyleE2EEESG_S1N_JEEENS4_5SM1004TMEM4LOAD26SM100_TMEM_LOAD_32dp32b64xES12_NS13_INS14_ILi2ELi4ELi3EEES17_NSV_INS5_IJS18_S1L_EEENS5_IJS1L_SB_EEEEEEENS4_39AutoVectorizingCopyWithAssumedAlignmentILi128EEENS4_14SM90_TMA_STOREES22_S24_S24_EEEvvEEEEvNT_6ParamsE) ;  /* 0xffffff6002107950 */ /* 0x000fea0003c3ffff */
        .weak           $__internal_1_$__cuda_sm10x_tcgen05_guardrail_trap_phase_invalid_during_alloc
        .type           $__internal_1_$__cuda_sm10x_tcgen05_guardrail_trap_phase_invalid_during_alloc,@function
        .size           $__internal_1_$__cuda_sm10x_tcgen05_guardrail_trap_phase_invalid_during_alloc,($__internal_2_$__cuda_sm10x_tcgen05_guardrail_trap_unallocated_columns_being_dealloced - $__internal_1_$__cuda_sm10x_tcgen05_guardrail_trap_phase_invalid_during_alloc)
$__internal_1_$__cuda_sm10x_tcgen05_guardrail_trap_phase_invalid_during_alloc:
[----:B------:R-:W-:Y:S05]  /*9fc0*/  BPT.TRAP 0x1 ;  /* 0x000000040000795c */ /* 0x000fea0000300000 */
[----:B------:R-:W-:-:S04]  /*9fd0*/  MOV R3, 0x0 ;  /* 0x0000000000037802 */ /* 0x000fc80000000f00 */
[----:B------:R-:W-:Y:S05]  /*9fe0*/  RET.REL.NODEC R2 `(_ZN7cutlass13device_kernelINS_4gemm6kernel13GemmUniversalIN4cute5tupleIJiiiiEEENS1_10collective13CollectiveMmaINS1_35MainloopSm100TmaUmmaWarpSpecializedILi24ELi2ELi4ENS5_IJNS4_1CILi1EEESB_SB_EEEEENS5_IJNSA_ILi128EEESE_NSA_ILi32EEEEEENS_12float_e5m2_tENS5_IJlSB_lEEESH_SI_NS4_8TiledMMAINS4_8MMA_AtomIJNS4_10MMA_TraitsINS4_19SM100_MMA_F8F6F4_SSEJSH_SH_fSE_SE_NS4_17integral_constantINS4_4UMMA5MajorELSP_0EEESQ_NSN_INSO_7ScaleInELSR_0EEESS_EEEEEENS4_6LayoutISC_NS5_IJNSA_ILi0EEESW_SW_EEEEENS5_IJNS4_10UnderscoreESZ_SZ_EEEEENS4_13SM90_TMA_LOADENS4_14ComposedLayoutINS4_7SwizzleILi1ELi4ELi3EEENS4_18smem_ptr_flag_bitsILi8EEENSV_INS5_IJNSA_ILi8EEESF_EEENS5_IJSF_SB_EEEEEEEvNS4_8identityES12_S1C_vS1D_EENS_8epilogue10collective18CollectiveEpilogueINS1F_23Sm100TmaWarpSpecializedILi2ELi2ELi64ELb0ELb0EEEJSG_NS5_IJNSV_ISE_SB_EENSV_INSA_ILi64EEESB_EEEEESH_SI_SH_SI_NS1F_6fusion15FusionCallbacksIS1J_NS1O_17LinearCombinationISH_fSH_fLNS_15FloatRoundStyleE2EEESG_S1N_JEEENS4_5SM1004TMEM4LOAD26SM100_TMEM_LOAD_32dp32b64xES12_NS13_INS14_ILi2ELi4ELi3EEES17_NSV_INS5_IJS18_S1L_EEENS5_IJS1L_SB_EEEEEEENS4_39AutoVectorizingCopyWithAssumedAlignmentILi128EEENS4_14SM90_TMA_STOREES22_S24_S24_EEEvvEEEEvNT_6ParamsE) ;  /* 0xffffff6002047950 */ /* 0x000fea0003c3ffff */
        .weak           $__internal_2_$__cuda_sm10x_tcgen05_guardrail_trap_unallocated_columns_being_dealloced
        .type           $__internal_2_$__cuda_sm10x_tcgen05_guardrail_trap_unallocated_columns_being_dealloced,@function
        .size           $__internal_2_$__cuda_sm10x_tcgen05_guardrail_trap_unallocated_columns_being_dealloced,(.L_x_204 - $__internal_2_$__cuda_sm10x_tcgen05_guardrail_trap_unallocated_columns_being_dealloced)
$__internal_2_$__cuda_sm10x_tcgen05_guardrail_trap_unallocated_columns_being_dealloced:
[----:B------:R-:W-:Y:S05]  /*9ff0*/  BPT.TRAP 0x1 ;  /* 0x000000040000795c */ /* 0x000fea0000300000 */
[----:B------:R-:W-:-:S04]  /*a000*/  HFMA2 R3, -RZ, RZ, 0, 0 ;  /* 0x00000000ff037431 */ /* 0x000fc800000001ff */
[----:B------:R-:W-:Y:S05]  /*a010*/  RET.REL.NODEC R2 `(_ZN7cutlass13device_kernelINS_4gemm6kernel13GemmUniversalIN4cute5tupleIJiiiiEEENS1_10collective13CollectiveMmaINS1_35MainloopSm100TmaUmmaWarpSpecializedILi24ELi2ELi4ENS5_IJNS4_1CILi1EEESB_SB_EEEEENS5_IJNSA_ILi128EEESE_NSA_ILi32EEEEEENS_12float_e5m2_tENS5_IJlSB_lEEESH_SI_NS4_8TiledMMAINS4_8MMA_AtomIJNS4_10MMA_TraitsINS4_19SM100_MMA_F8F6F4_SSEJSH_SH_fSE_SE_NS4_17integral_constantINS4_4UMMA5MajorELSP_0EEESQ_NSN_INSO_7ScaleInELSR_0EEESS_EEEEEENS4_6LayoutISC_NS5_IJNSA_ILi0EEESW_SW_EEEEENS5_IJNS4_10UnderscoreESZ_SZ_EEEEENS4_13SM90_TMA_LOADENS4_14ComposedLayoutINS4_7SwizzleILi1ELi4ELi3EEENS4_18smem_ptr_flag_bitsILi8EEENSV_INS5_IJNSA_ILi8EEESF_EEENS5_IJSF_SB_EEEEEEEvNS4_8identityES12_S1C_vS1D_EENS_8epilogue10collective18CollectiveEpilogueINS1F_23Sm100TmaWarpSpecializedILi2ELi2ELi64ELb0ELb0EEEJSG_NS5_IJNSV_ISE_SB_EENSV_INSA_ILi64EEESB_EEEEESH_SI_SH_SI_NS1F_6fusion15FusionCallbacksIS1J_NS1O_17LinearCombinationISH_fSH_fLNS_15FloatRoundStyleE2EEESG_S1N_JEEENS4_5SM1004TMEM4LOAD26SM100_TMEM_LOAD_32dp32b64xES12_NS13_INS14_ILi2ELi4ELi3EEES17_NSV_INS5_IJS18_S1L_EEENS5_IJS1L_SB_EEEEEEENS4_39AutoVectorizingCopyWithAssumedAlignmentILi128EEENS4_14SM90_TMA_STOREES22_S24_S24_EEEvvEEEEvNT_6ParamsE) ;  /* 0xffffff5c02f87950 */ /* 0x000fea0003c3ffff */
.L_x_203:
[----:B------:R-:W-:-:S00]  /*a020*/  BRA `(.L_x_203) ;  /* 0xfffffffc00fc7947 */ /* 0x000fc0000383ffff */
[----:B------:R-:W-:-:S00]  /*a030*/  NOP ;  /* 0x0000000000007918 */ /* 0x000fc00000000000 */
        /* <DEDUP_REMOVED lines=12> */
.L_x_204:


//--------------------- .nv.global.init           --------------------------
	.section	.nv.global.init,"aw",@progbits
.nv.global.init:
	.type		$str$27,@object
	.size		$str$27,($str$28 - $str$27)
$str$27:
        /*0000*/ 	.byte	0x28, 0x61, 0x64, 0x64, 0x72, 0x65, 0x73, 0x73, 0x20, 0x26, 0x20, 0x6d, 0x61, 0x73, 0x6b, 0x29
        /*0010*/ 	.byte	0x20, 0x3d, 0x3d, 0x20, 0x30, 0x00
	.type		$str$28,@object
	.size		$str$28,($str$26 - $str$28)
$str$28:
        /*0016*/ 	.byte	0x2f, 0x74, 0x6d, 0x70, 0x2f, 0x63, 0x75, 0x74, 0x6c, 0x61, 0x73, 0x73, 0x5f, 0x73, 0x77, 0x65
        /*0026*/ 	.byte	0x65, 0x70, 0x5f, 0x73, 0x72, 0x63, 0x2f, 0x69, 0x6e, 0x63, 0x6c, 0x75, 0x64, 0x65, 0x2f, 0x63
        /*0036*/ 	.byte	0x75, 0x74, 0x65, 0x2f, 0x70, 0x6f, 0x69, 0x6e, 0x74, 0x65, 0x72, 0x5f, 0x66, 0x6c, 0x61, 0x67
        /*0046*/ 	.byte	0x67, 0x65, 0x64, 0x2e, 0x68, 0x70, 0x70, 0x00
	.type		$str$26,@object
	.size		$str$26,($str$25 - $str$26)
$str$26:
        /*004e*/ 	.byte	0x2f, 0x74, 0x6d, 0x70, 0x2f, 0x63, 0x75, 0x74, 0x6c, 0x61, 0x73, 0x73, 0x5f, 0x73, 0x77, 0x65
        /*005e*/ 	.byte	0x65, 0x70, 0x5f, 0x73, 0x72, 0x63, 0x2f, 0x69, 0x6e, 0x63, 0x6c, 0x75, 0x64, 0x65, 0x2f, 0x63
        /*006e*/ 	.byte	0x75, 0x74, 0x65, 0x2f, 0x61, 0x74, 0x6f, 0x6d, 0x2f, 0x63, 0x6f, 0x70, 0x79, 0x5f, 0x74, 0x72
        /*007e*/ 	.byte	0x61, 0x69, 0x74, 0x73, 0x5f, 0x73, 0x6d, 0x31, 0x30, 0x30, 0x2e, 0x68, 0x70, 0x70, 0x00
	.type		$str$25,@object
	.size		$str$25,(__unnamed_1 - $str$25)
$str$25:
        /*008d*/ 	.byte	0x28, 0x28, 0x75, 0x69, 0x6e, 0x74, 0x33, 0x32, 0x5f, 0x74, 0x28, 0x74, 0x68, 0x72, 0x65, 0x61
        /*009d*/ 	.byte	0x64, 0x49, 0x64, 0x78, 0x2e, 0x78, 0x29, 0x20, 0x2f, 0x20, 0x33, 0x32, 0x29, 0x20, 0x25, 0x20
        /*00ad*/ 	.byte	0x34, 0x29, 0x20, 0x3d, 0x3d, 0x20, 0x28, 0x28, 0x28, 0x74, 0x6d, 0x65, 0x6d, 0x5f, 0x61, 0x64
        /*00bd*/ 	.byte	0x64, 0x72, 0x20, 0x3e, 0x3e, 0x20, 0x31, 0x36, 0x29, 0x20, 0x2f, 0x20, 0x33, 0x32, 0x29, 0x20
        /*00cd*/ 	.byte	0x25, 0x20, 0x34, 0x29, 0x00
	.type		__unnamed_1,@object
	.size		__unnamed_1,(__unnamed_2 - __unnamed_1)
__unnamed_1:
        /*00d2*/ 	.byte	0x61, 0x75, 0x74, 0x6f, 0x20, 0x63, 0x75, 0x74, 0x65, 0x3a, 0x3a, 0x61, 0x73, 0x5f, 0x70, 0x6f
        /* <DEDUP_REMOVED lines=24> */
        /*0262*/ 	.byte	0x43, 0x3c, 0x38, 0x31, 0x39, 0x32, 0x3e, 0x3e, 0x3e, 0x3e, 0x5d, 0x00
	.type		__unnamed_2,@object
	.size		__unnamed_2,(.L_2 - __unnamed_2)
__unnamed_2:
        /* <DEDUP_REMOVED lines=42> */
        /*050e*/ 	.byte	0x3e, 0x3e, 0x3e, 0x3e, 0x5d, 0x00
.L_2:


//--------------------- .nv.shared._ZN7cutlass13device_kernelINS_4gemm6kernel13GemmUniversalIN4cute5tupleIJiiiiEEENS1_10collective13CollectiveMmaINS1_35MainloopSm100TmaUmmaWarpSpecializedILi24ELi2ELi4ENS5_IJNS4_1CILi1EEESB_SB_EEEEENS5_IJNSA_ILi128EEESE_NSA_ILi32EEEEEENS_12float_e5m2_tENS5_IJlSB_lEEESH_SI_NS4_8TiledMMAINS4_8MMA_AtomIJNS4_10MMA_TraitsINS4_19SM100_MMA_F8F6F4_SSEJSH_SH_fSE_SE_NS4_17integral_constantINS4_4UMMA5MajorELSP_0EEESQ_NSN_INSO_7ScaleInELSR_0EEESS_EEEEEENS4_6LayoutISC_NS5_IJNSA_ILi0EEESW_SW_EEEEENS5_IJNS4_10UnderscoreESZ_SZ_EEEEENS4_13SM90_TMA_LOADENS4_14ComposedLayoutINS4_7SwizzleILi1ELi4ELi3EEENS4_18smem_ptr_flag_bitsILi8EEENSV_INS5_IJNSA_ILi8EEESF_EEENS5_IJSF_SB_EEEEEEEvNS4_8identityES12_S1C_vS1D_EENS_8epilogue10collective18CollectiveEpilogueINS1F_23Sm100TmaWarpSpecializedILi2ELi2ELi64ELb0ELb0EEEJSG_NS5_IJNSV_ISE_SB_EENSV_INSA_ILi64EEESB_EEEEESH_SI_SH_SI_NS1F_6fusion15FusionCallbacksIS1J_NS1O_17LinearCombinationISH_fSH_fLNS_15FloatRoundStyleE2EEESG_S1N_JEEENS4_5SM1004TMEM4LOAD26SM100_TMEM_LOAD_32dp32b64xES12_NS13_INS14_ILi2ELi4ELi3EEES17_NSV_INS5_IJS18_S1L_EEENS5_IJS1L_SB_EEEEEEENS4_39AutoVectorizingCopyWithAssumedAlignmentILi128EEENS4_14SM90_TMA_STOREES22_S24_S24_EEEvvEEEEvNT_6ParamsE --------------------------
	.section	.nv.shared._ZN7cutlass13device_kernelINS_4gemm6kernel13GemmUniversalIN4cute5tupleIJiiiiEEENS1_10collective13CollectiveMmaINS1_35MainloopSm100TmaUmmaWarpSpecializedILi24ELi2ELi4ENS5_IJNS4_1CILi1EEESB_SB_EEEEENS5_IJNSA_ILi128EEESE_NSA_ILi32EEEEEENS_12float_e5m2_tENS5_IJlSB_lEEESH_SI_NS4_8TiledMMAINS4_8MMA_AtomIJNS4_10MMA_TraitsINS4_19SM100_MMA_F8F6F4_SSEJSH_SH_fSE_SE_NS4_17integral_constantINS4_4UMMA5MajorELSP_0EEESQ_NSN_INSO_7ScaleInELSR_0EEESS_EEEEEENS4_6LayoutISC_NS5_IJNSA_ILi0EEESW_SW_EEEEENS5_IJNS4_10UnderscoreESZ_SZ_EEEEENS4_13SM90_TMA_LOADENS4_14ComposedLayoutINS4_7SwizzleILi1ELi4ELi3EEENS4_18smem_ptr_flag_bitsILi8EEENSV_INS5_IJNSA_ILi8EEESF_EEENS5_IJSF_SB_EEEEEEEvNS4_8identityES12_S1C_vS1D_EENS_8epilogue10collective18CollectiveEpilogueINS1F_23Sm100TmaWarpSpecializedILi2ELi2ELi64ELb0ELb0EEEJSG_NS5_IJNSV_ISE_SB_EENSV_INSA_ILi64EEESB_EEEEESH_SI_SH_SI_NS1F_6fusion15FusionCallbacksIS1J_NS1O_17LinearCombinationISH_fSH_fLNS_15FloatRoundStyleE2EEESG_S1N_JEEENS4_5SM1004TMEM4LOAD26SM100_TMEM_LOAD_32dp32b64xES12_NS13_INS14_ILi2ELi4ELi3EEES17_NSV_INS5_IJS18_S1L_EEENS5_IJS1L_SB_EEEEEEENS4_39AutoVectorizingCopyWithAssumedAlignmentILi128EEENS4_14SM90_TMA_STOREES22_S24_S24_EEEvvEEEEvNT_6ParamsE,"aw",@nobits
	.sectionflags	@""
	.align	16
	.zero		1024


//--------------------- .nv.shared.reserved.0     --------------------------
	.section	.nv.shared.reserved.0,"aw",@nobits
	.weak		__nv_reservedSMEM_offset_0_alias
	.size		__nv_reservedSMEM_offset_0_alias, 0, 64
	.other		__nv_reservedSMEM_offset_0_alias,@"STO_CUDA_RESERVED_SHARED STV_DEFAULT"
__nv_reservedSMEM_offset_0_alias:
	.zero		0
.nv.shared.reserved.0:
	.zero		64
	.weak		__nv_reservedSMEM_tcgen05_partition
	.type		__nv_reservedSMEM_tcgen05_partition,@object
	.size		__nv_reservedSMEM_tcgen05_partition,(.L_0 - __nv_reservedSMEM_tcgen05_partition)
__nv_reservedSMEM_tcgen05_partition:
	.zero		32
.L_0:


//--------------------- .nv.global                --------------------------
	.section	.nv.global,"aw",@nobits
.nv.global:
	.type		_ZN40_INTERNAL_c1c15044_4_k_cu_9526760d_336984cute1_E,@object
	.size		_ZN40_INTERNAL_c1c15044_4_k_cu_9526760d_336984cute1_E,(_ZN40_INTERNAL_c1c15044_4_k_cu_9526760d_336984cuda3std3__45__cpo6cbeginE - _ZN40_INTERNAL_c1c15044_4_k_cu_9526760d_336984cute1_E)
_ZN40_INTERNAL_c1c15044_4_k_cu_9526760d_336984cute1_E:
	.zero		1
	.type		_ZN40_INTERNAL_c1c15044_4_k_cu_9526760d_336984cuda3std3__45__cpo6cbeginE,@object
	.size		_ZN40_INTERNAL_c1c15044_4_k_cu_9526760d_336984cuda3std3__45__cpo6cbeginE,(_ZN40_INTERNAL_c1c15044_4_k_cu_9526760d_336984cuda3std3__48in_placeE - _ZN40_INTERNAL_c1c15044_4_k_cu_9526760d_336984cuda3std3__45__cpo6cbeginE)
_ZN40_INTERNAL_c1c15044_4_k_cu_9526760d_336984cuda3std3__45__cpo6cbeginE:
	.zero		1
	.type		_ZN40_INTERNAL_c1c15044_4_k_cu_9526760d_336984cuda3std3__48in_placeE,@object
	.size		_ZN40_INTERNAL_c1c15044_4_k_cu_9526760d_336984cuda3std3__48in_placeE,(_ZN40_INTERNAL_c1c15044_4_k_cu_9526760d_336984cuda3std6ranges3__45__cpo9iter_moveE - _ZN40_INTERNAL_c1c15044_4_k_cu_9526760d_336984cuda3std3__48in_placeE)
_ZN40_INTERNAL_c1c15044_4_k_cu_9526760d_336984cuda3std3__48in_placeE:
	.zero		1
	.type		_ZN40_INTERNAL_c1c15044_4_k_cu_9526760d_336984cuda3std6ranges3__45__cpo9iter_moveE,@object
	.size		_ZN40_INTERNAL_c1c15044_4_k_cu_9526760d_336984cuda3std6ranges3__45__cpo9iter_moveE,(_ZN40_INTERNAL_c1c15044_4_k_cu_9526760d_336984cuda3std3__45__cpo5beginE - _ZN40_INTERNAL_c1c15044_4_k_cu_9526760d_336984cuda3std6ranges3__45__cpo9iter_moveE)
_ZN40_INTERNAL_c1c15044_4_k_cu_9526760d_336984cuda3std6ranges3__45__cpo9iter_moveE:
	.zero		1
	.type		_ZN40_INTERNAL_c1c15044_4_k_cu_9526760d_336984cuda3std3__45__cpo5beginE,@object
	.size		_ZN40_INTERNAL_c1c15044_4_k_cu_9526760d_336984cuda3std3__45__cpo5beginE,(_ZN40_INTERNAL_c1c15044_4_k_cu_9526760d_336984cuda3std3__442_GLOBAL__N__c1c15044_4_k_cu_9526760d_336986ignoreE - _ZN40_INTERNAL_c1c15044_4_k_cu_9526760d_336984cuda3std3__45__cpo5beginE)
_ZN40_INTERNAL_c1c15044_4_k_cu_9526760d_336984cuda3std3__45__cpo5beginE:
	.zero		1
	.type		_ZN40_INTERNAL_c1c15044_4_k_cu_9526760d_336984cuda3std3__442_GLOBAL__N__c1c15044_4_k_cu_9526760d_336986ignoreE,@object
	.size		_ZN40_INTERNAL_c1c15044_4_k_cu_9526760d_336984cuda3std3__442_GLOBAL__N__c1c15044_4_k_cu_9526760d_336986ignoreE,(_ZN40_INTERNAL_c1c15044_4_k_cu_9526760d_336984cute7productE - _ZN40_INTERNAL_c1c15044_4_k_cu_9526760d_336984cuda3std3__442_GLOBAL__N__c1c15044_4_k_cu_9526760d_336986ignoreE)
_ZN40_INTERNAL_c1c15044_4_k_cu_9526760d_336984cuda3std3__442_GLOBAL__N__c1c15044_4_k_cu_9526760d_336986ignoreE:
	.zero		1
	.type		_ZN40_INTERNAL_c1c15044_4_k_cu_9526760d_336984cute7productE,@object
	.size		_ZN40_INTERNAL_c1c15044_4_k_cu_9526760d_336984cute7productE,(_ZN40_INTERNAL_c1c15044_4_k_cu_9526760d_336984cuda3std3__45__cpo3endE - _ZN40_INTERNAL_c1c15044_4_k_cu_9526760d_336984cute7productE)
_ZN40_INTERNAL_c1c15044_4_k_cu_9526760d_336984cute7productE:
	.zero		1
	.type		_ZN40_INTERNAL_c1c15044_4_k_cu_9526760d_336984cuda3std3__45__cpo3endE,@object
	.size		_ZN40_INTERNAL_c1c15044_4_k_cu_9526760d_336984cuda3std3__45__cpo3endE,(_ZN40_INTERNAL_c1c15044_4_k_cu_9526760d_336984cuda3std3__419piecewise_constructE - _ZN40_INTERNAL_c1c15044_4_k_cu_9526760d_336984cuda3std3__45__cpo3endE)
_ZN40_INTERNAL_c1c15044_4_k_cu_9526760d_336984cuda3std3__45__cpo3endE:
	.zero		1
	.type		_ZN40_INTERNAL_c1c15044_4_k_cu_9526760d_336984cuda3std3__419piecewise_constructE,@object
	.size		_ZN40_INTERNAL_c1c15044_4_k_cu_9526760d_336984cuda3std3__419piecewise_constructE,(_ZN40_INTERNAL_c1c15044_4_k_cu_9526760d_336984cuda3std3__45__cpo4cendE - _ZN40_INTERNAL_c1c15044_4_k_cu_9526760d_336984cuda3std3__419piecewise_constructE)
_ZN40_INTERNAL_c1c15044_4_k_cu_9526760d_336984cuda3std3__419piecewise_constructE:
	.zero		1
	.type		_ZN40_INTERNAL_c1c15044_4_k_cu_9526760d_336984cuda3std3__45__cpo4cendE,@object
	.size		_ZN40_INTERNAL_c1c15044_4_k_cu_9526760d_336984cuda3std3__45__cpo4cendE,(_ZN40_INTERNAL_c1c15044_4_k_cu_9526760d_336984cuda3std6ranges3__45__cpo4swapE - _ZN40_INTERNAL_c1c15044_4_k_cu_9526760d_336984cuda3std3__45__cpo4cendE)
_ZN40_INTERNAL_c1c15044_4_k_cu_9526760d_336984cuda3std3__45__cpo4cendE:
	.zero		1
	.type		_ZN40_INTERNAL_c1c15044_4_k_cu_9526760d_336984cuda3std6ranges3__45__cpo4swapE,@object
	.size		_ZN40_INTERNAL_c1c15044_4_k_cu_9526760d_336984cuda3std6ranges3__45__cpo4swapE,(.L_10 - _ZN40_INTERNAL_c1c15044_4_k_cu_9526760d_336984cuda3std6ranges3__45__cpo4swapE)
_ZN40_INTERNAL_c1c15044_4_k_cu_9526760d_336984cuda3std6ranges3__45__cpo4swapE:
	.zero		1
.L_10:


//--------------------- .nv.constant0._ZN7cutlass13device_kernelINS_4gemm6kernel13GemmUniversalIN4cute5tupleIJiiiiEEENS1_10collective13CollectiveMmaINS1_35MainloopSm100TmaUmmaWarpSpecializedILi24ELi2ELi4ENS5_IJNS4_1CILi1EEESB_SB_EEEEENS5_IJNSA_ILi128EEESE_NSA_ILi32EEEEEENS_12float_e5m2_tENS5_IJlSB_lEEESH_SI_NS4_8TiledMMAINS4_8MMA_AtomIJNS4_10MMA_TraitsINS4_19SM100_MMA_F8F6F4_SSEJSH_SH_fSE_SE_NS4_17integral_constantINS4_4UMMA5MajorELSP_0EEESQ_NSN_INSO_7ScaleInELSR_0EEESS_EEEEEENS4_6LayoutISC_NS5_IJNSA_ILi0EEESW_SW_EEEEENS5_IJNS4_10UnderscoreESZ_SZ_EEEEENS4_13SM90_TMA_LOADENS4_14ComposedLayoutINS4_7SwizzleILi1ELi4ELi3EEENS4_18smem_ptr_flag_bitsILi8EEENSV_INS5_IJNSA_ILi8EEESF_EEENS5_IJSF_SB_EEEEEEEvNS4_8identityES12_S1C_vS1D_EENS_8epilogue10collective18CollectiveEpilogueINS1F_23Sm100TmaWarpSpecializedILi2ELi2ELi64ELb0ELb0EEEJSG_NS5_IJNSV_ISE_SB_EENSV_INSA_ILi64EEESB_EEEEESH_SI_SH_SI_NS1F_6fusion15FusionCallbacksIS1J_NS1O_17LinearCombinationISH_fSH_fLNS_15FloatRoundStyleE2EEESG_S1N_JEEENS4_5SM1004TMEM4LOAD26SM100_TMEM_LOAD_32dp32b64xES12_NS13_INS14_ILi2ELi4ELi3EEES17_NSV_INS5_IJS18_S1L_EEENS5_IJS1L_SB_EEEEEEENS4_39AutoVectorizingCopyWithAssumedAlignmentILi128EEENS4_14SM90_TMA_STOREES22_S24_S24_EEEvvEEEEvNT_6ParamsE --------------------------
	.section	.nv.constant0._ZN7cutlass13device_kernelINS_4gemm6kernel13GemmUniversalIN4cute5tupleIJiiiiEEENS1_10collective13CollectiveMmaINS1_35MainloopSm100TmaUmmaWarpSpecializedILi24ELi2ELi4ENS5_IJNS4_1CILi1EEESB_SB_EEEEENS5_IJNSA_ILi128EEESE_NSA_ILi32EEEEEENS_12float_e5m2_tENS5_IJlSB_lEEESH_SI_NS4_8TiledMMAINS4_8MMA_AtomIJNS4_10MMA_TraitsINS4_19SM100_MMA_F8F6F4_SSEJSH_SH_fSE_SE_NS4_17integral_constantINS4_4UMMA5MajorELSP_0EEESQ_NSN_INSO_7ScaleInELSR_0EEESS_EEEEEENS4_6LayoutISC_NS5_IJNSA_ILi0EEESW_SW_EEEEENS5_IJNS4_10UnderscoreESZ_SZ_EEEEENS4_13SM90_TMA_LOADENS4_14ComposedLayoutINS4_7SwizzleILi1ELi4ELi3EEENS4_18smem_ptr_flag_bitsILi8EEENSV_INS5_IJNSA_ILi8EEESF_EEENS5_IJSF_SB_EEEEEEEvNS4_8identityES12_S1C_vS1D_EENS_8epilogue10collective18CollectiveEpilogueINS1F_23Sm100TmaWarpSpecializedILi2ELi2ELi64ELb0ELb0EEEJSG_NS5_IJNSV_ISE_SB_EENSV_INSA_ILi64EEESB_EEEEESH_SI_SH_SI_NS1F_6fusion15FusionCallbacksIS1J_NS1O_17LinearCombinationISH_fSH_fLNS_15FloatRoundStyleE2EEESG_S1N_JEEENS4_5SM1004TMEM4LOAD26SM100_TMEM_LOAD_32dp32b64xES12_NS13_INS14_ILi2ELi4ELi3EEES17_NSV_INS5_IJS18_S1L_EEENS5_IJS1L_SB_EEEEEEENS4_39AutoVectorizingCopyWithAssumedAlignmentILi128EEENS4_14SM90_TMA_STOREES22_S24_S24_EEEvvEEEEvNT_6ParamsE,"a",@progbits
	.sectionflags	@""
	.align	4
.nv.constant0._ZN7cutlass13device_kernelINS_4gemm6kernel13GemmUniversalIN4cute5tupleIJiiiiEEENS1_10collective13CollectiveMmaINS1_35MainloopSm100TmaUmmaWarpSpecializedILi24ELi2ELi4ENS5_IJNS4_1CILi1EEESB_SB_EEEEENS5_IJNSA_ILi128EEESE_NSA_ILi32EEEEEENS_12float_e5m2_tENS5_IJlSB_lEEESH_SI_NS4_8TiledMMAINS4_8MMA_AtomIJNS4_10MMA_TraitsINS4_19SM100_MMA_F8F6F4_SSEJSH_SH_fSE_SE_NS4_17integral_constantINS4_4UMMA5MajorELSP_0EEESQ_NSN_INSO_7ScaleInELSR_0EEESS_EEEEEENS4_6LayoutISC_NS5_IJNSA_ILi0EEESW_SW_EEEEENS5_IJNS4_10UnderscoreESZ_SZ_EEEEENS4_13SM90_TMA_LOADENS4_14ComposedLayoutINS4_7SwizzleILi1ELi4ELi3EEENS4_18smem_ptr_flag_bitsILi8EEENSV_INS5_IJNSA_ILi8EEESF_EEENS5_IJSF_SB_EEEEEEEvNS4_8identityES12_S1C_vS1D_EENS_8epilogue10collective18CollectiveEpilogueINS1F_23Sm100TmaWarpSpecializedILi2ELi2ELi64ELb0ELb0EEEJSG_NS5_IJNSV_ISE_SB_EENSV_INSA_ILi64EEESB_EEEEESH_SI_SH_SI_NS1F_6fusion15FusionCallbacksIS1J_NS1O_17LinearCombinationISH_fSH_fLNS_15FloatRoundStyleE2EEESG_S1N_JEEENS4_5SM1004TMEM4LOAD26SM100_TMEM_LOAD_32dp32b64xES12_NS13_INS14_ILi2ELi4ELi3EEES17_NSV_INS5_IJS18_S1L_EEENS5_IJS1L_SB_EEEEEEENS4_39AutoVectorizingCopyWithAssumedAlignmentILi128EEENS4_14SM90_TMA_STOREES22_S24_S24_EEEvvEEEEvNT_6ParamsE:
	.zero		2944


//--------------------- SYMBOLS --------------------------

	.type		.nv.reservedSmem.offset0,@object
	.size		.nv.reservedSmem.offset0,0x4
	.type		.nv.reservedSmem.cap,@object
	.size		.nv.reservedSmem.cap,0x4
	.type		__assertfail,@function
